// auto-generated by cutlass_sweep.gemm — config: {"arch": "sm_90", "cluster_m": 2, "cluster_n": 1, "dtype": "int8", "dtype_b": "int8", "layout": "nt", "stages": 0, "tile_k": 128, "tile_m": 512, "tile_n": 64}
#include "cutlass/cutlass.h"
#include "cutlass/gemm/collective/collective_builder.hpp"
#include "cutlass/gemm/device/gemm_universal_adapter.h"
#include "cutlass/gemm/kernel/gemm_universal.hpp"
#include "cutlass/epilogue/collective/collective_builder.hpp"

using ElemA = int8_t;
using ElemB = int8_t;
using ElemCD = int8_t;
using Acc  = int32_t;
using TileShape    = cute::Shape<cute::_512, cute::_64, cute::_128>;
using ClusterShape = cute::Shape<cute::_2, cute::_1, cute::_1>;

using CollectiveEpilogue = typename cutlass::epilogue::collective::CollectiveBuilder<
    cutlass::arch::Sm90, cutlass::arch::OpClassTensorOp,
    TileShape, ClusterShape,
    cutlass::epilogue::collective::EpilogueTileAuto,
    Acc, Acc,
    ElemCD, cutlass::layout::RowMajor, 128 / cutlass::sizeof_bits<ElemCD>::value,
    ElemCD, cutlass::layout::RowMajor, 128 / cutlass::sizeof_bits<ElemCD>::value,
    cutlass::epilogue::collective::EpilogueScheduleAuto
  >::CollectiveOp;

using CollectiveMainloop = typename cutlass::gemm::collective::CollectiveBuilder<
    cutlass::arch::Sm90, cutlass::arch::OpClassTensorOp,
    ElemA, cutlass::layout::RowMajor, 128 / cutlass::sizeof_bits<ElemA>::value,
    ElemB, cutlass::layout::ColumnMajor, 128 / cutlass::sizeof_bits<ElemB>::value,
    Acc,
    TileShape, ClusterShape,
    cutlass::gemm::collective::StageCountAutoCarveout<static_cast<int>(sizeof(typename CollectiveEpilogue::SharedStorage))>,
    cutlass::gemm::collective::KernelScheduleAuto
  >::CollectiveOp;

using GemmKernel = cutlass::gemm::kernel::GemmUniversal<
    cute::Shape<int,int,int,int>,
    CollectiveMainloop,
    CollectiveEpilogue
>;
using Gemm = cutlass::gemm::device::GemmUniversalAdapter<GemmKernel>;

// Force the device kernel symbol into the cubin without needing a host main.
auto* _anchor = &cutlass::device_kernel<GemmKernel>;


// ===== COMPILED SASS (sm_90a) =====

	.target	sm_90a

	.elftype	@"ET_EXEC"


//--------------------- .note.nv.tkinfo           --------------------------
	.section	.note.nv.tkinfo,"",@"SHT_NOTE"
	.sectionflags	@"SHF_NOTE_NV_TKINFO"
	.tkinfo
        /*0018*/ 	.word	0x00000002
        /*0030*/ 	.string	""
        /*0030*/ 	.string	"ptxas"
        /*0030*/ 	.string	"Cuda compilation tools, release 13.0, V13.0.88"
        /*0030*/ 	.string	"Build cuda_13.0.r13.0/compiler.36424714_0"
        /*0030*/ 	.string	"-arch sm_90a -m 64 "



//--------------------- .note.nv.cuinfo           --------------------------
	.section	.note.nv.cuinfo,"",@"SHT_NOTE"
	.sectionflags	@"SHF_NOTE_NV_CUINFO"
        /*0018*/ 	.short	0x0002
        /*001a*/ 	.short	0x005a
        /*001c*/ 	.short	0x0082
	.zero		2


//--------------------- .nv.info                  --------------------------
	.section	.nv.info,"",@"SHT_CUDA_INFO"
	.align	4


	//----- nvinfo : EIATTR_REGCOUNT
	.align		4
        /*0000*/ 	.byte	0x04, 0x2f
        /*0002*/ 	.short	(.L_15 - .L_14)
	.align		4
.L_14:
        /*0004*/ 	.word	index@(_ZN7cutlass13device_kernelINS_4gemm6kernel13GemmUniversalIN4cute5tupleIJiiiiEEENS1_10collective13CollectiveMmaINS1_34MainloopSm90TmaGmmaWarpSpecializedILi3ENS5_IJNS4_1CILi2EEENSA_ILi1EEESC_EEENS1_35KernelTmaWarpSpecializedCooperativeEEENS5_IJNSA_ILi512EEENSA_ILi64EEENSA_ILi128EEEEEEaNS5_IJlSC_lEEEaSK_NS4_8TiledMMAINS4_8MMA_AtomIJNS4_4SM904GMMA26MMA_64x64x32_S32S8S8_SS_TNEEEENS4_6LayoutISD_NS5_IJSC_NSA_ILi0EEESS_EEEEENS5_IJNS4_10UnderscoreESV_SV_EEEEENS4_13SM90_TMA_LOADENS4_14ComposedLayoutINS4_7SwizzleILi3ELi4ELi3EEENS4_18smem_ptr_flag_bitsILi8EEENSR_INS5_IJNSA_ILi8EEESI_EEENS5_IJSI_SC_EEEEEEEvNS4_8identityENS4_23SM90_TMA_LOAD_MULTICASTES18_vS19_EENS_8epilogue10collective6detail29Sm90TmaWarpSpecializedAdapterINS1D_15DefaultEpilogueIaSK_SK_NS1C_6thread17LinearCombinationIaLi1EiiLNS1H_9ScaleType4KindE0ELNS_15FloatRoundStyleE2EaEENS1_15EpilogueDefaultEEEEEvvEEEEvNT_6ParamsE)
        /*0008*/ 	.word	0x000000a8


	//----- nvinfo : EIATTR_FRAME_SIZE
	.align		4
.L_15:
        /*000c*/ 	.byte	0x04, 0x11
        /*000e*/ 	.short	(.L_17 - .L_16)
	.align		4
.L_16:
        /*0010*/ 	.word	index@(_ZN7cutlass13device_kernelINS_4gemm6kernel13GemmUniversalIN4cute5tupleIJiiiiEEENS1_10collective13CollectiveMmaINS1_34MainloopSm90TmaGmmaWarpSpecializedILi3ENS5_IJNS4_1CILi2EEENSA_ILi1EEESC_EEENS1_35KernelTmaWarpSpecializedCooperativeEEENS5_IJNSA_ILi512EEENSA_ILi64EEENSA_ILi128EEEEEEaNS5_IJlSC_lEEEaSK_NS4_8TiledMMAINS4_8MMA_AtomIJNS4_4SM904GMMA26MMA_64x64x32_S32S8S8_SS_TNEEEENS4_6LayoutISD_NS5_IJSC_NSA_ILi0EEESS_EEEEENS5_IJNS4_10UnderscoreESV_SV_EEEEENS4_13SM90_TMA_LOADENS4_14ComposedLayoutINS4_7SwizzleILi3ELi4ELi3EEENS4_18smem_ptr_flag_bitsILi8EEENSR_INS5_IJNSA_ILi8EEESI_EEENS5_IJSI_SC_EEEEEEEvNS4_8identityENS4_23SM90_TMA_LOAD_MULTICASTES18_vS19_EENS_8epilogue10collective6detail29Sm90TmaWarpSpecializedAdapterINS1D_15DefaultEpilogueIaSK_SK_NS1C_6thread17LinearCombinationIaLi1EiiLNS1H_9ScaleType4KindE0ELNS_15FloatRoundStyleE2EaEENS1_15EpilogueDefaultEEEEEvvEEEEvNT_6ParamsE)
        /*0014*/ 	.word	0x00000000


	//----- nvinfo : EIATTR_MIN_STACK_SIZE
	.align		4
.L_17:
        /*0018*/ 	.byte	0x04, 0x12
        /*001a*/ 	.short	(.L_19 - .L_18)
	.align		4
.L_18:
        /*001c*/ 	.word	index@(_ZN7cutlass13device_kernelINS_4gemm6kernel13GemmUniversalIN4cute5tupleIJiiiiEEENS1_10collective13CollectiveMmaINS1_34MainloopSm90TmaGmmaWarpSpecializedILi3ENS5_IJNS4_1CILi2EEENSA_ILi1EEESC_EEENS1_35KernelTmaWarpSpecializedCooperativeEEENS5_IJNSA_ILi512EEENSA_ILi64EEENSA_ILi128EEEEEEaNS5_IJlSC_lEEEaSK_NS4_8TiledMMAINS4_8MMA_AtomIJNS4_4SM904GMMA26MMA_64x64x32_S32S8S8_SS_TNEEEENS4_6LayoutISD_NS5_IJSC_NSA_ILi0EEESS_EEEEENS5_IJNS4_10UnderscoreESV_SV_EEEEENS4_13SM90_TMA_LOADENS4_14ComposedLayoutINS4_7SwizzleILi3ELi4ELi3EEENS4_18smem_ptr_flag_bitsILi8EEENSR_INS5_IJNSA_ILi8EEESI_EEENS5_IJSI_SC_EEEEEEEvNS4_8identityENS4_23SM90_TMA_LOAD_MULTICASTES18_vS19_EENS_8epilogue10collective6detail29Sm90TmaWarpSpecializedAdapterINS1D_15DefaultEpilogueIaSK_SK_NS1C_6thread17LinearCombinationIaLi1EiiLNS1H_9ScaleType4KindE0ELNS_15FloatRoundStyleE2EaEENS1_15EpilogueDefaultEEEEEvvEEEEvNT_6ParamsE)
        /*0020*/ 	.word	0x00000000
.L_19:


//--------------------- .nv.compat                --------------------------
	.section	.nv.compat,"",@"SHT_CUDA_COMPAT_INFO"
	.align	4
        /*0000*/ 	.byte	0x02, 0x09, 0x01, 0x00, 0x02, 0x02, 0x04, 0x00, 0x02, 0x05, 0x05, 0x00, 0x03, 0x07, 0x01, 0x01
        /*0010*/ 	.byte	0x02, 0x03, 0x01, 0x00, 0x02, 0x06, 0x01, 0x00, 0x04, 0x0b, 0x08, 0x00, 0x00, 0x00, 0x00, 0x00
        /*0020*/ 	.byte	0x00, 0x00, 0x00, 0x00


//--------------------- .nv.info._ZN7cutlass13device_kernelINS_4gemm6kernel13GemmUniversalIN4cute5tupleIJiiiiEEENS1_10collective13CollectiveMmaINS1_34MainloopSm90TmaGmmaWarpSpecializedILi3ENS5_IJNS4_1CILi2EEENSA_ILi1EEESC_EEENS1_35KernelTmaWarpSpecializedCooperativeEEENS5_IJNSA_ILi512EEENSA_ILi64EEENSA_ILi128EEEEEEaNS5_IJlSC_lEEEaSK_NS4_8TiledMMAINS4_8MMA_AtomIJNS4_4SM904GMMA26MMA_64x64x32_S32S8S8_SS_TNEEEENS4_6LayoutISD_NS5_IJSC_NSA_ILi0EEESS_EEEEENS5_IJNS4_10UnderscoreESV_SV_EEEEENS4_13SM90_TMA_LOADENS4_14ComposedLayoutINS4_7SwizzleILi3ELi4ELi3EEENS4_18smem_ptr_flag_bitsILi8EEENSR_INS5_IJNSA_ILi8EEESI_EEENS5_IJSI_SC_EEEEEEEvNS4_8identityENS4_23SM90_TMA_LOAD_MULTICASTES18_vS19_EENS_8epilogue10collective6detail29Sm90TmaWarpSpecializedAdapterINS1D_15DefaultEpilogueIaSK_SK_NS1C_6thread17LinearCombinationIaLi1EiiLNS1H_9ScaleType4KindE0ELNS_15FloatRoundStyleE2EaEENS1_15EpilogueDefaultEEEEEvvEEEEvNT_6ParamsE --------------------------
	.section	.nv.info._ZN7cutlass13device_kernelINS_4gemm6kernel13GemmUniversalIN4cute5tupleIJiiiiEEENS1_10collective13CollectiveMmaINS1_34MainloopSm90TmaGmmaWarpSpecializedILi3ENS5_IJNS4_1CILi2EEENSA_ILi1EEESC_EEENS1_35KernelTmaWarpSpecializedCooperativeEEENS5_IJNSA_ILi512EEENSA_ILi64EEENSA_ILi128EEEEEEaNS5_IJlSC_lEEEaSK_NS4_8TiledMMAINS4_8MMA_AtomIJNS4_4SM904GMMA26MMA_64x64x32_S32S8S8_SS_TNEEEENS4_6LayoutISD_NS5_IJSC_NSA_ILi0EEESS_EEEEENS5_IJNS4_10UnderscoreESV_SV_EEEEENS4_13SM90_TMA_LOADENS4_14ComposedLayoutINS4_7SwizzleILi3ELi4ELi3EEENS4_18smem_ptr_flag_bitsILi8EEENSR_INS5_IJNSA_ILi8EEESI_EEENS5_IJSI_SC_EEEEEEEvNS4_8identityENS4_23SM90_TMA_LOAD_MULTICASTES18_vS19_EENS_8epilogue10collective6detail29Sm90TmaWarpSpecializedAdapterINS1D_15DefaultEpilogueIaSK_SK_NS1C_6thread17LinearCombinationIaLi1EiiLNS1H_9ScaleType4KindE0ELNS_15FloatRoundStyleE2EaEENS1_15EpilogueDefaultEEEEEvvEEEEvNT_6ParamsE,"",@"SHT_CUDA_INFO"
	.sectionflags	@""
	.align	4


	//----- nvinfo : EIATTR_CUDA_API_VERSION
	.align		4
        /*0000*/ 	.byte	0x04, 0x37
        /*0002*/ 	.short	(.L_21 - .L_20)
.L_20:
        /*0004*/ 	.word	0x00000082


	//----- nvinfo : EIATTR_KPARAM_INFO
	.align		4
.L_21:
        /*0008*/ 	.byte	0x04, 0x17
        /*000a*/ 	.short	(.L_23 - .L_22)
.L_22:
        /*000c*/ 	.word	0x00000000
        /*0010*/ 	.short	0x0000
        /*0012*/ 	.short	0x0070
        /*0014*/ 	.byte	0x00, 0xf0, 0x01, 0x10


	//----- nvinfo : EIATTR_SPARSE_MMA_MASK
	.align		4
.L_23:
        /*0018*/ 	.byte	0x03, 0x50
        /*001a*/ 	.short	0x0000


	//----- nvinfo : EIATTR_MAXREG_COUNT
	.align		4
        /*001c*/ 	.byte	0x03, 0x1b
        /*001e*/ 	.short	0x00a8


	//----- nvinfo : EIATTR_NUM_BARRIERS
	.align		4
        /*0020*/ 	.byte	0x02, 0x4c
        /*0022*/ 	.byte	0x01
	.zero		1


	//----- nvinfo : EIATTR_EXTERNS
	.align		4
        /*0024*/ 	.byte	0x04, 0x0f
        /*0026*/ 	.short	(.L_25 - .L_24)


	//   ....[0]....
	.align		4
.L_24:
        /*0028*/ 	.word	index@(__assertfail)


	//----- nvinfo : EIATTR_MERCURY_ISA_VERSION
	.align		4
.L_25:
        /*002c*/ 	.byte	0x03, 0x5f
        /*002e*/ 	.short	0x0101


	//----- nvinfo : EIATTR_INT_WARP_WIDE_INSTR_OFFSETS
	.align		4
        /*0030*/ 	.byte	0x04, 0x31
        /*0032*/ 	.short	(.L_27 - .L_26)


	//   ....[0]....
.L_26:
        /*0034*/ 	.word	0x00000460


	//   ....[1]....
        /*0038*/ 	.word	0x00000490


	//   ....[2]....
        /*003c*/ 	.word	0x00000650


	//----- nvinfo : EIATTR_COOP_GROUP_MASK_REGIDS
	.align		4
.L_27:
        /*0040*/ 	.byte	0x04, 0x29
        /*0042*/ 	.short	(.L_29 - .L_28)


	//   ....[0]....
.L_28:
        /*0044*/ 	.word	0xffffffff


	//   ....[1]....
        /*0048*/ 	.word	0xffffffff


	//   ....[2]....
        /*004c*/ 	.word	0xffffffff


	//   ....[3]....
        /*0050*/ 	.word	0xffffffff


	//   ....[4]....
        /*0054*/ 	.word	0xffffffff


	//   ....[5]....
        /*0058*/ 	.word	0xffffffff


	//----- nvinfo : EIATTR_COOP_GROUP_INSTR_OFFSETS
	.align		4
.L_29:
        /*005c*/ 	.byte	0x04, 0x28
        /*005e*/ 	.short	(.L_31 - .L_30)


	//   ....[0]....
.L_30:
        /*0060*/ 	.word	0x00000060


	//   ....[1]....
        /*0064*/ 	.word	0x00000070


	//   ....[2]....
        /*0068*/ 	.word	0x00000130


	//   ....[3]....
        /*006c*/ 	.word	0x000002b0


	//   ....[4]....
        /*0070*/ 	.word	0x000007d0


	//   ....[5]....
        /*0074*/ 	.word	0x00001280


	//----- nvinfo : EIATTR_REG_RECONFIG
	.align		4
.L_31:
        /*0078*/ 	.byte	0x01, 0x54
	.zero		2


	//----- nvinfo : EIATTR_SYSCALL_OFFSETS
	.align		4
        /*007c*/ 	.byte	0x04, 0x46
        /*007e*/ 	.short	(.L_33 - .L_32)


	//   ....[0]....
.L_32:
        /*0080*/ 	.word	0x00001440


	//----- nvinfo : EIATTR_MBARRIER_INSTR_OFFSETS
	.align		4
.L_33:
        /*0084*/ 	.byte	0x04, 0x39
        /*0086*/ 	.short	(.L_35 - .L_34)


	//   ....[0]....
.L_34:
        /*0088*/ 	.word	0x00000230
        /*008c*/ 	.word	0x000000ff
        /*0090*/ 	.word	0x00000000
        /*0094*/ 	.short	0x0100
        /*0096*/ 	.byte	0x08
	.zero		1


	//   ....[1]....
        /*0098*/ 	.word	0x00000240
        /*009c*/ 	.word	0x000000ff
        /*00a0*/ 	.word	0x00000018
        /*00a4*/ 	.short	0x0100
        /*00a6*/ 	.byte	0x08
	.zero		1


	//   ....[2]....
        /*00a8*/ 	.word	0x00000250
        /*00ac*/ 	.word	0x000000ff
        /*00b0*/ 	.word	0x00000008
        /*00b4*/ 	.short	0x0100
        /*00b6*/ 	.byte	0x08
	.zero		1


	//   ....[3]....
        /*00b8*/ 	.word	0x00000260
        /*00bc*/ 	.word	0x000000ff
        /*00c0*/ 	.word	0x00000020
        /*00c4*/ 	.short	0x0100
        /*00c6*/ 	.byte	0x08
	.zero		1


	//   ....[4]....
        /*00c8*/ 	.word	0x00000270
        /*00cc*/ 	.word	0x000000ff
        /*00d0*/ 	.word	0x00000010
        /*00d4*/ 	.short	0x0100
        /*00d6*/ 	.byte	0x08
	.zero		1


	//   ....[5]....
        /*00d8*/ 	.word	0x00000280
        /*00dc*/ 	.word	0x000000ff
        /*00e0*/ 	.word	0x00000028
        /*00e4*/ 	.short	0x0100
        /*00e6*/ 	.byte	0x08
	.zero		1


	//   ....[6]....
        /*00e8*/ 	.word	0x000006d0
        /*00ec*/ 	.word	0x000000ff
        /*00f0*/ 	.word	0x00000040
        /*00f4*/ 	.short	0x0100
        /*00f6*/ 	.byte	0x06
	.zero		1


	//   ....[7]....
        /*00f8*/ 	.word	0x00000760
        /*00fc*/ 	.word	0x000000ff
        /*0100*/ 	.word	0x00000048
        /*0104*/ 	.short	0x0100
        /*0106*/ 	.byte	0x06
	.zero		1


	//   ....[8]....
        /*0108*/ 	.word	0x00001510
        /*010c*/ 	.word	0x00000003
        /*0110*/ 	.word	0x00000000
        /*0114*/ 	.short	0x010a
        /*0116*/ 	.byte	0x3f
	.zero		1


	//   ....[9]....
        /*0118*/ 	.word	0x00001550
        /*011c*/ 	.word	0x00000003
        /*0120*/ 	.word	0x00000000
        /*0124*/ 	.short	0x010a
        /*0126*/ 	.byte	0x3f
	.zero		1


	//   ....[10]....
        /*0128*/ 	.word	0x00001da0
        /*012c*/ 	.word	0x00000005
        /*0130*/ 	.word	0x00000000
        /*0134*/ 	.short	0x010a
        /*0136*/ 	.byte	0x3f
	.zero		1


	//   ....[11]....
        /*0138*/ 	.word	0x00001de0
        /*013c*/ 	.word	0x00000005
        /*0140*/ 	.word	0x00000000
        /*0144*/ 	.short	0x010a
        /*0146*/ 	.byte	0x3f
	.zero		1


	//   ....[12]....
        /*0148*/ 	.word	0x000024c0
        /*014c*/ 	.word	0x00000005
        /*0150*/ 	.word	0x00000000
        /*0154*/ 	.short	0x0101
        /*0156*/ 	.byte	0x3f
	.zero		1


	//   ....[13]....
        /*0158*/ 	.word	0x000026e0
        /*015c*/ 	.word	0x00000003
        /*0160*/ 	.word	0x00000000
        /*0164*/ 	.short	0x0101
        /*0166*/ 	.byte	0x3f
	.zero		1


	//   ....[14]....
        /*0168*/ 	.word	0x0000a880
        /*016c*/ 	.word	0x00000017
        /*0170*/ 	.word	0x00000018
        /*0174*/ 	.short	0x010a
        /*0176*/ 	.byte	0x3f
	.zero		1


	//   ....[15]....
        /*0178*/ 	.word	0x0000abf0
        /*017c*/ 	.word	0x00000003
        /*0180*/ 	.word	0x00000048
        /*0184*/ 	.short	0x0101
        /*0186*/ 	.byte	0x3f
	.zero		1


	//   ....[16]....
        /*0188*/ 	.word	0x0000b350
        /*018c*/ 	.word	0x00000007
        /*0190*/ 	.word	0x00000000
        /*0194*/ 	.short	0x010a
        /*0196*/ 	.byte	0x3f
	.zero		1


	//   ....[17]....
        /*0198*/ 	.word	0x0000b3d0
        /*019c*/ 	.word	0x00000006
        /*01a0*/ 	.word	0x00000000
        /*01a4*/ 	.short	0x010a
        /*01a6*/ 	.byte	0x3f
	.zero		1


	//   ....[18]....
        /*01a8*/ 	.word	0x0000b460
        /*01ac*/ 	.word	0x00000003
        /*01b0*/ 	.word	0x00000000
        /*01b4*/ 	.short	0x010a
        /*01b6*/ 	.byte	0x3f
	.zero		1


	//   ....[19]....
        /*01b8*/ 	.word	0x0000b4c0
        /*01bc*/ 	.word	0x00000003
        /*01c0*/ 	.word	0x00000000
        /*01c4*/ 	.short	0x010a
        /*01c6*/ 	.byte	0x3f
	.zero		1


	//   ....[20]....
        /*01c8*/ 	.word	0x0000b510
        /*01cc*/ 	.word	0x00000005
        /*01d0*/ 	.word	0x00000000
        /*01d4*/ 	.short	0x010a
        /*01d6*/ 	.byte	0x3f
	.zero		1


	//   ....[21]....
        /*01d8*/ 	.word	0x0000b5e0
        /*01dc*/ 	.word	0x00000017
        /*01e0*/ 	.word	0x00000018
        /*01e4*/ 	.short	0x010a
        /*01e6*/ 	.byte	0x3f
	.zero		1


	//   ....[22]....
        /*01e8*/ 	.word	0x0000b6b0
        /*01ec*/ 	.word	0x00000007
        /*01f0*/ 	.word	0x00000000
        /*01f4*/ 	.short	0x010a
        /*01f6*/ 	.byte	0x3f
	.zero		1


	//   ....[23]....
        /*01f8*/ 	.word	0x0000b700
        /*01fc*/ 	.word	0x00000006
        /*0200*/ 	.word	0x00000000
        /*0204*/ 	.short	0x010a
        /*0206*/ 	.byte	0x3f
	.zero		1


	//----- nvinfo : EIATTR_NUM_MBARRIERS
	.align		4
.L_35:
        /*0208*/ 	.byte	0x03, 0x38
        /*020a*/ 	.short	0x0008


	//----- nvinfo : EIATTR_EXIT_INSTR_OFFSETS
	.align		4
        /*020c*/ 	.byte	0x04, 0x1c
        /*020e*/ 	.short	(.L_37 - .L_36)


	//   ....[0]....
.L_36:
        /*0210*/ 	.word	0x00000930


	//   ....[1]....
        /*0214*/ 	.word	0x00001150


	//   ....[2]....
        /*0218*/ 	.word	0x00009f80


	//   ....[3]....
        /*021c*/ 	.word	0x0000a4e0


	//   ....[4]....
        /*0220*/ 	.word	0x0000b4b0


	//----- nvinfo : EIATTR_MAX_THREADS
	.align		4
.L_37:
        /*0224*/ 	.byte	0x04, 0x05
        /*0226*/ 	.short	(.L_39 - .L_38)
.L_38:
        /*0228*/ 	.word	0x00000180
        /*022c*/ 	.word	0x00000001
        /*0230*/ 	.word	0x00000001


	//----- nvinfo : EIATTR_CRS_STACK_SIZE
	.align		4
.L_39:
        /*0234*/ 	.byte	0x04, 0x1e
        /*0236*/ 	.short	(.L_41 - .L_40)
.L_40:
        /*0238*/ 	.word	0x00000000


	//----- nvinfo : EIATTR_CBANK_PARAM_SIZE
	.align		4
.L_41:
        /*023c*/ 	.byte	0x03, 0x19
        /*023e*/ 	.short	0x0470


	//----- nvinfo : EIATTR_PARAM_CBANK
	.align		4
        /*0240*/ 	.byte	0x04, 0x0a
        /*0242*/ 	.short	(.L_43 - .L_42)
	.align		4
.L_42:
        /*0244*/ 	.word	index@(.nv.constant0._ZN7cutlass13device_kernelINS_4gemm6kernel13GemmUniversalIN4cute5tupleIJiiiiEEENS1_10collective13CollectiveMmaINS1_34MainloopSm90TmaGmmaWarpSpecializedILi3ENS5_IJNS4_1CILi2EEENSA_ILi1EEESC_EEENS1_35KernelTmaWarpSpecializedCooperativeEEENS5_IJNSA_ILi512EEENSA_ILi64EEENSA_ILi128EEEEEEaNS5_IJlSC_lEEEaSK_NS4_8TiledMMAINS4_8MMA_AtomIJNS4_4SM904GMMA26MMA_64x64x32_S32S8S8_SS_TNEEEENS4_6LayoutISD_NS5_IJSC_NSA_ILi0EEESS_EEEEENS5_IJNS4_10UnderscoreESV_SV_EEEEENS4_13SM90_TMA_LOADENS4_14ComposedLayoutINS4_7SwizzleILi3ELi4ELi3EEENS4_18smem_ptr_flag_bitsILi8EEENSR_INS5_IJNSA_ILi8EEESI_EEENS5_IJSI_SC_EEEEEEEvNS4_8identityENS4_23SM90_TMA_LOAD_MULTICASTES18_vS19_EENS_8epilogue10collective6detail29Sm90TmaWarpSpecializedAdapterINS1D_15DefaultEpilogueIaSK_SK_NS1C_6thread17LinearCombinationIaLi1EiiLNS1H_9ScaleType4KindE0ELNS_15FloatRoundStyleE2EaEENS1_15EpilogueDefaultEEEEEvvEEEEvNT_6ParamsE)
        /*0248*/ 	.short	0x0210
        /*024a*/ 	.short	0x0470


	//----- nvinfo : EIATTR_SW_WAR
	.align		4
.L_43:
        /*024c*/ 	.byte	0x04, 0x36
        /*024e*/ 	.short	(.L_45 - .L_44)
.L_44:
        /*0250*/ 	.word	0x00000008
.L_45:


//--------------------- .nv.callgraph             --------------------------
	.section	.nv.callgraph,"",@"SHT_CUDA_CALLGRAPH"
	.align	4
	.sectionentsize	8
	.align		4
        /*0000*/ 	.word	0x00000000
	.align		4
        /*0004*/ 	.word	0xffffffff
	.align		4
        /*0008*/ 	.word	index@(_ZN7cutlass13device_kernelINS_4gemm6kernel13GemmUniversalIN4cute5tupleIJiiiiEEENS1_10collective13CollectiveMmaINS1_34MainloopSm90TmaGmmaWarpSpecializedILi3ENS5_IJNS4_1CILi2EEENSA_ILi1EEESC_EEENS1_35KernelTmaWarpSpecializedCooperativeEEENS5_IJNSA_ILi512EEENSA_ILi64EEENSA_ILi128EEEEEEaNS5_IJlSC_lEEEaSK_NS4_8TiledMMAINS4_8MMA_AtomIJNS4_4SM904GMMA26MMA_64x64x32_S32S8S8_SS_TNEEEENS4_6LayoutISD_NS5_IJSC_NSA_ILi0EEESS_EEEEENS5_IJNS4_10UnderscoreESV_SV_EEEEENS4_13SM90_TMA_LOADENS4_14ComposedLayoutINS4_7SwizzleILi3ELi4ELi3EEENS4_18smem_ptr_flag_bitsILi8EEENSR_INS5_IJNSA_ILi8EEESI_EEENS5_IJSI_SC_EEEEEEEvNS4_8identityENS4_23SM90_TMA_LOAD_MULTICASTES18_vS19_EENS_8epilogue10collective6detail29Sm90TmaWarpSpecializedAdapterINS1D_15DefaultEpilogueIaSK_SK_NS1C_6thread17LinearCombinationIaLi1EiiLNS1H_9ScaleType4KindE0ELNS_15FloatRoundStyleE2EaEENS1_15EpilogueDefaultEEEEEvvEEEEvNT_6ParamsE)
	.align		4
        /*000c*/ 	.word	index@(__assertfail)
	.align		4
        /*0010*/ 	.word	0x00000000
	.align		4
        /*0014*/ 	.word	0xfffffffe
	.align		4
        /*0018*/ 	.word	0x00000000
	.align		4
        /*001c*/ 	.word	0xfffffffd
	.align		4
        /*0020*/ 	.word	0x00000000
	.align		4
        /*0024*/ 	.word	0xfffffffc


//--------------------- .nv.constant4             --------------------------
	.section	.nv.constant4,"a",@progbits
	.align	8
	.align		8
.nv.constant4:
        /*0000*/ 	.dword	__assertfail
	.align		8
        /*0008*/ 	.dword	__unnamed_1
	.align		8
        /*0010*/ 	.dword	_ZN40_INTERNAL_9ddeb61b_4_k_cu_481557fe_179644cuda3std3__45__cpo5beginE
	.align		8
        /*0018*/ 	.dword	_ZN40_INTERNAL_9ddeb61b_4_k_cu_481557fe_179644cuda3std3__45__cpo3endE
	.align		8
        /*0020*/ 	.dword	_ZN40_INTERNAL_9ddeb61b_4_k_cu_481557fe_179644cuda3std3__45__cpo6cbeginE
	.align		8
        /*0028*/ 	.dword	_ZN40_INTERNAL_9ddeb61b_4_k_cu_481557fe_179644cuda3std3__45__cpo4cendE
	.align		8
        /*0030*/ 	.dword	_ZN40_INTERNAL_9ddeb61b_4_k_cu_481557fe_179644cuda3std3__442_GLOBAL__N__9ddeb61b_4_k_cu_481557fe_179646ignoreE
	.align		8
        /*0038*/ 	.dword	_ZN40_INTERNAL_9ddeb61b_4_k_cu_481557fe_179644cuda3std3__419piecewise_constructE
	.align		8
        /*0040*/ 	.dword	_ZN40_INTERNAL_9ddeb61b_4_k_cu_481557fe_179644cuda3std3__48in_placeE
	.align		8
        /*0048*/ 	.dword	_ZN40_INTERNAL_9ddeb61b_4_k_cu_481557fe_179644cuda3std6ranges3__45__cpo4swapE
	.align		8
        /*0050*/ 	.dword	_ZN40_INTERNAL_9ddeb61b_4_k_cu_481557fe_179644cuda3std6ranges3__45__cpo9iter_moveE
	.align		8
        /*0058*/ 	.dword	_ZN40_INTERNAL_9ddeb61b_4_k_cu_481557fe_179644cute7productE
	.align		8
        /*0060*/ 	.dword	_ZN40_INTERNAL_9ddeb61b_4_k_cu_481557fe_179644cute1_E
	.align		8
        /*0068*/ 	.dword	$str$22
	.align		8
        /*0070*/ 	.dword	$str$23


//--------------------- .text._ZN7cutlass13device_kernelINS_4gemm6kernel13GemmUniversalIN4cute5tupleIJiiiiEEENS1_10collective13CollectiveMmaINS1_34MainloopSm90TmaGmmaWarpSpecializedILi3ENS5_IJNS4_1CILi2EEENSA_ILi1EEESC_EEENS1_35KernelTmaWarpSpecializedCooperativeEEENS5_IJNSA_ILi512EEENSA_ILi64EEENSA_ILi128EEEEEEaNS5_IJlSC_lEEEaSK_NS4_8TiledMMAINS4_8MMA_AtomIJNS4_4SM904GMMA26MMA_64x64x32_S32S8S8_SS_TNEEEENS4_6LayoutISD_NS5_IJSC_NSA_ILi0EEESS_EEEEENS5_IJNS4_10UnderscoreESV_SV_EEEEENS4_13SM90_TMA_LOADENS4_14ComposedLayoutINS4_7SwizzleILi3ELi4ELi3EEENS4_18smem_ptr_flag_bitsILi8EEENSR_INS5_IJNSA_ILi8EEESI_EEENS5_IJSI_SC_EEEEEEEvNS4_8identityENS4_23SM90_TMA_LOAD_MULTICASTES18_vS19_EENS_8epilogue10collective6detail29Sm90TmaWarpSpecializedAdapterINS1D_15DefaultEpilogueIaSK_SK_NS1C_6thread17LinearCombinationIaLi1EiiLNS1H_9ScaleType4KindE0ELNS_15FloatRoundStyleE2EaEENS1_15EpilogueDefaultEEEEEvvEEEEvNT_6ParamsE --------------------------
	.section	.text._ZN7cutlass13device_kernelINS_4gemm6kernel13GemmUniversalIN4cute5tupleIJiiiiEEENS1_10collective13CollectiveMmaINS1_34MainloopSm90TmaGmmaWarpSpecializedILi3ENS5_IJNS4_1CILi2EEENSA_ILi1EEESC_EEENS1_35KernelTmaWarpSpecializedCooperativeEEENS5_IJNSA_ILi512EEENSA_ILi64EEENSA_ILi128EEEEEEaNS5_IJlSC_lEEEaSK_NS4_8TiledMMAINS4_8MMA_AtomIJNS4_4SM904GMMA26MMA_64x64x32_S32S8S8_SS_TNEEEENS4_6LayoutISD_NS5_IJSC_NSA_ILi0EEESS_EEEEENS5_IJNS4_10UnderscoreESV_SV_EEEEENS4_13SM90_TMA_LOADENS4_14ComposedLayoutINS4_7SwizzleILi3ELi4ELi3EEENS4_18smem_ptr_flag_bitsILi8EEENSR_INS5_IJNSA_ILi8EEESI_EEENS5_IJSI_SC_EEEEEEEvNS4_8identityENS4_23SM90_TMA_LOAD_MULTICASTES18_vS19_EENS_8epilogue10collective6detail29Sm90TmaWarpSpecializedAdapterINS1D_15DefaultEpilogueIaSK_SK_NS1C_6thread17LinearCombinationIaLi1EiiLNS1H_9ScaleType4KindE0ELNS_15FloatRoundStyleE2EaEENS1_15EpilogueDefaultEEEEEvvEEEEvNT_6ParamsE,"ax",@progbits
	.align	128
.text._ZN7cutlass13device_kernelINS_4gemm6kernel13GemmUniversalIN4cute5tupleIJiiiiEEENS1_10collective13CollectiveMmaINS1_34MainloopSm90TmaGmmaWarpSpecializedILi3ENS5_IJNS4_1CILi2EEENSA_ILi1EEESC_EEENS1_35KernelTmaWarpSpecializedCooperativeEEENS5_IJNSA_ILi512EEENSA_ILi64EEENSA_ILi128EEEEEEaNS5_IJlSC_lEEEaSK_NS4_8TiledMMAINS4_8MMA_AtomIJNS4_4SM904GMMA26MMA_64x64x32_S32S8S8_SS_TNEEEENS4_6LayoutISD_NS5_IJSC_NSA_ILi0EEESS_EEEEENS5_IJNS4_10UnderscoreESV_SV_EEEEENS4_13SM90_TMA_LOADENS4_14ComposedLayoutINS4_7SwizzleILi3ELi4ELi3EEENS4_18smem_ptr_flag_bitsILi8EEENSR_INS5_IJNSA_ILi8EEESI_EEENS5_IJSI_SC_EEEEEEEvNS4_8identityENS4_23SM90_TMA_LOAD_MULTICASTES18_vS19_EENS_8epilogue10collective6detail29Sm90TmaWarpSpecializedAdapterINS1D_15DefaultEpilogueIaSK_SK_NS1C_6thread17LinearCombinationIaLi1EiiLNS1H_9ScaleType4KindE0ELNS_15FloatRoundStyleE2EaEENS1_15EpilogueDefaultEEEEEvvEEEEvNT_6ParamsE:
        .type           _ZN7cutlass13device_kernelINS_4gemm6kernel13GemmUniversalIN4cute5tupleIJiiiiEEENS1_10collective13CollectiveMmaINS1_34MainloopSm90TmaGmmaWarpSpecializedILi3ENS5_IJNS4_1CILi2EEENSA_ILi1EEESC_EEENS1_35KernelTmaWarpSpecializedCooperativeEEENS5_IJNSA_ILi512EEENSA_ILi64EEENSA_ILi128EEEEEEaNS5_IJlSC_lEEEaSK_NS4_8TiledMMAINS4_8MMA_AtomIJNS4_4SM904GMMA26MMA_64x64x32_S32S8S8_SS_TNEEEENS4_6LayoutISD_NS5_IJSC_NSA_ILi0EEESS_EEEEENS5_IJNS4_10UnderscoreESV_SV_EEEEENS4_13SM90_TMA_LOADENS4_14ComposedLayoutINS4_7SwizzleILi3ELi4ELi3EEENS4_18smem_ptr_flag_bitsILi8EEENSR_INS5_IJNSA_ILi8EEESI_EEENS5_IJSI_SC_EEEEEEEvNS4_8identityENS4_23SM90_TMA_LOAD_MULTICASTES18_vS19_EENS_8epilogue10collective6detail29Sm90TmaWarpSpecializedAdapterINS1D_15DefaultEpilogueIaSK_SK_NS1C_6thread17LinearCombinationIaLi1EiiLNS1H_9ScaleType4KindE0ELNS_15FloatRoundStyleE2EaEENS1_15EpilogueDefaultEEEEEvvEEEEvNT_6ParamsE,@function
        .size           _ZN7cutlass13device_kernelINS_4gemm6kernel13GemmUniversalIN4cute5tupleIJiiiiEEENS1_10collective13CollectiveMmaINS1_34MainloopSm90TmaGmmaWarpSpecializedILi3ENS5_IJNS4_1CILi2EEENSA_ILi1EEESC_EEENS1_35KernelTmaWarpSpecializedCooperativeEEENS5_IJNSA_ILi512EEENSA_ILi64EEENSA_ILi128EEEEEEaNS5_IJlSC_lEEEaSK_NS4_8TiledMMAINS4_8MMA_AtomIJNS4_4SM904GMMA26MMA_64x64x32_S32S8S8_SS_TNEEEENS4_6LayoutISD_NS5_IJSC_NSA_ILi0EEESS_EEEEENS5_IJNS4_10UnderscoreESV_SV_EEEEENS4_13SM90_TMA_LOADENS4_14ComposedLayoutINS4_7SwizzleILi3ELi4ELi3EEENS4_18smem_ptr_flag_bitsILi8EEENSR_INS5_IJNSA_ILi8EEESI_EEENS5_IJSI_SC_EEEEEEEvNS4_8identityENS4_23SM90_TMA_LOAD_MULTICASTES18_vS19_EENS_8epilogue10collective6detail29Sm90TmaWarpSpecializedAdapterINS1D_15DefaultEpilogueIaSK_SK_NS1C_6thread17LinearCombinationIaLi1EiiLNS1H_9ScaleType4KindE0ELNS_15FloatRoundStyleE2EaEENS1_15EpilogueDefaultEEEEEvvEEEEvNT_6ParamsE,(.L_x_87 - _ZN7cutlass13device_kernelINS_4gemm6kernel13GemmUniversalIN4cute5tupleIJiiiiEEENS1_10collective13CollectiveMmaINS1_34MainloopSm90TmaGmmaWarpSpecializedILi3ENS5_IJNS4_1CILi2EEENSA_ILi1EEESC_EEENS1_35KernelTmaWarpSpecializedCooperativeEEENS5_IJNSA_ILi512EEENSA_ILi64EEENSA_ILi128EEEEEEaNS5_IJlSC_lEEEaSK_NS4_8TiledMMAINS4_8MMA_AtomIJNS4_4SM904GMMA26MMA_64x64x32_S32S8S8_SS_TNEEEENS4_6LayoutISD_NS5_IJSC_NSA_ILi0EEESS_EEEEENS5_IJNS4_10UnderscoreESV_SV_EEEEENS4_13SM90_TMA_LOADENS4_14ComposedLayoutINS4_7SwizzleILi3ELi4ELi3EEENS4_18smem_ptr_flag_bitsILi8EEENSR_INS5_IJNSA_ILi8EEESI_EEENS5_IJSI_SC_EEEEEEEvNS4_8identityENS4_23SM90_TMA_LOAD_MULTICASTES18_vS19_EENS_8epilogue10collective6detail29Sm90TmaWarpSpecializedAdapterINS1D_15DefaultEpilogueIaSK_SK_NS1C_6thread17LinearCombinationIaLi1EiiLNS1H_9ScaleType4KindE0ELNS_15FloatRoundStyleE2EaEENS1_15EpilogueDefaultEEEEEvvEEEEvNT_6ParamsE)
        .other          _ZN7cutlass13device_kernelINS_4gemm6kernel13GemmUniversalIN4cute5tupleIJiiiiEEENS1_10collective13CollectiveMmaINS1_34MainloopSm90TmaGmmaWarpSpecializedILi3ENS5_IJNS4_1CILi2EEENSA_ILi1EEESC_EEENS1_35KernelTmaWarpSpecializedCooperativeEEENS5_IJNSA_ILi512EEENSA_ILi64EEENSA_ILi128EEEEEEaNS5_IJlSC_lEEEaSK_NS4_8TiledMMAINS4_8MMA_AtomIJNS4_4SM904GMMA26MMA_64x64x32_S32S8S8_SS_TNEEEENS4_6LayoutISD_NS5_IJSC_NSA_ILi0EEESS_EEEEENS5_IJNS4_10UnderscoreESV_SV_EEEEENS4_13SM90_TMA_LOADENS4_14ComposedLayoutINS4_7SwizzleILi3ELi4ELi3EEENS4_18smem_ptr_flag_bitsILi8EEENSR_INS5_IJNSA_ILi8EEESI_EEENS5_IJSI_SC_EEEEEEEvNS4_8identityENS4_23SM90_TMA_LOAD_MULTICASTES18_vS19_EENS_8epilogue10collective6detail29Sm90TmaWarpSpecializedAdapterINS1D_15DefaultEpilogueIaSK_SK_NS1C_6thread17LinearCombinationIaLi1EiiLNS1H_9ScaleType4KindE0ELNS_15FloatRoundStyleE2EaEENS1_15EpilogueDefaultEEEEEvvEEEEvNT_6ParamsE,@"STO_CUDA_ENTRY STV_DEFAULT"
_ZN7cutlass13device_kernelINS_4gemm6kernel13GemmUniversalIN4cute5tupleIJiiiiEEENS1_10collective13CollectiveMmaINS1_34MainloopSm90TmaGmmaWarpSpecializedILi3ENS5_IJNS4_1CILi2EEENSA_ILi1EEESC_EEENS1_35KernelTmaWarpSpecializedCooperativeEEENS5_IJNSA_ILi512EEENSA_ILi64EEENSA_ILi128EEEEEEaNS5_IJlSC_lEEEaSK_NS4_8TiledMMAINS4_8MMA_AtomIJNS4_4SM904GMMA26MMA_64x64x32_S32S8S8_SS_TNEEEENS4_6LayoutISD_NS5_IJSC_NSA_ILi0EEESS_EEEEENS5_IJNS4_10UnderscoreESV_SV_EEEEENS4_13SM90_TMA_LOADENS4_14ComposedLayoutINS4_7SwizzleILi3ELi4ELi3EEENS4_18smem_ptr_flag_bitsILi8EEENSR_INS5_IJNSA_ILi8EEESI_EEENS5_IJSI_SC_EEEEEEEvNS4_8identityENS4_23SM90_TMA_LOAD_MULTICASTES18_vS19_EENS_8epilogue10collective6detail29Sm90TmaWarpSpecializedAdapterINS1D_15DefaultEpilogueIaSK_SK_NS1C_6thread17LinearCombinationIaLi1EiiLNS1H_9ScaleType4KindE0ELNS_15FloatRoundStyleE2EaEENS1_15EpilogueDefaultEEEEEvvEEEEvNT_6ParamsE:
[----:B------:R-:W0:Y:S01]  /*0000*/  LDC R1, c[0x0][0x28] ;  /* 0x00000a00ff017b82 */ /* 0x000e220000000800 */
[----:B------:R-:W1:Y:S01]  /*0010*/  S2R R18, SR_TID.X ;  /* 0x0000000000127919 */ /* 0x000e620000002100 */
[----:B------:R-:W-:Y:S01]  /*0020*/  ELECT P0, URZ, PT ;  /* 0x00000000003f782f */ /* 0x000fe20003800000 */
[----:B------:R-:W-:Y:S01]  /*0030*/  BSSY B0, `(.L_x_0) ;  /* 0x000000f000007945 */ /* 0x000fe20003800000 */
[--C-:B-1----:R-:W-:Y:S02]  /*0040*/  SHF.R.U32.HI R0, RZ, 0x5, R18.reuse ;  /* 0x00000005ff007819 */ /* 0x102fe40000011612 */
[----:B------:R-:W-:-:S03]  /*0050*/  SHF.R.U32.HI R3, RZ, 0x7, R18 ;  /* 0x00000007ff037819 */ /* 0x000fc60000011612 */
[----:B------:R-:W1:Y:S04]  /*0060*/  SHFL.IDX PT, R2, R0, RZ, 0x1f ;  /* 0x00001fff00027589 */ /* 0x000e6800000e0000 */
[----:B------:R2:W3:Y:S01]  /*0070*/  SHFL.IDX PT, R5, R3, RZ, 0x1f ;  /* 0x00001fff03057589 */ /* 0x0004e200000e0000 */
[----:B-1----:R-:W-:-:S13]  /*0080*/  ISETP.NE.OR P0, PT, R2, RZ, !P0 ;  /* 0x000000ff0200720c */ /* 0x002fda0004705670 */
[----:B0-23--:R-:W-:Y:S05]  /*0090*/  @P0 BRA `(.L_x_1) ;  /* 0x0000000000200947 */ /* 0x00dfea0003800000 */
[----:B------:R-:W-:Y:S02]  /*00a0*/  ULDC.64 UR4, c[0x0][0x198] ;  /* 0x0000660000047ab9 */ /* 0x000fe40000000a00 */
[----:B------:R-:W-:Y:S02]  /*00b0*/  UIADD3 UR6, UP0, UR4, 0xf0, URZ ;  /* 0x000000f004067890 */ /* 0x000fe4000ff1e03f */
[----:B------:R-:W-:Y:S02]  /*00c0*/  UIADD3 UR4, UP1, UR4, 0x1f0, URZ ;  /* 0x000001f004047890 */ /* 0x000fe4000ff3e03f */
[----:B------:R-:W-:Y:S02]  /*00d0*/  UIADD3.X UR7, URZ, UR5, URZ, UP0, !UPT ;  /* 0x000000053f077290 */ /* 0x000fe400087fe43f */
[----:B------:R-:W-:-:S07]  /*00e0*/  UIADD3.X UR5, URZ, UR5, URZ, UP1, !UPT ;  /* 0x000000053f057290 */ /* 0x000fce0008ffe43f */
[----:B------:R0:W-:Y:S02]  /*00f0*/  UTMACCTL.PF [UR6] ;  /* 0x00000000060079b9 */ /* 0x0001e40008040000 */
[----:B------:R0:W-:Y:S02]  /*0100*/  UTMACCTL.PF [UR4] ;  /* 0x00000000040079b9 */ /* 0x0001e40008040000 */
[----:B0-----:R-:W-:Y:S01]  /*0110*/  NOP ;  /* 0x0000000000007918 */ /* 0x001fe20000000000 */
.L_x_1:
[----:B------:R-:W-:Y:S05]  /*0120*/  BSYNC B0 ;  /* 0x0000000000007941 */ /* 0x000fea0003800000 */
.L_x_0:
[----:B------:R-:W0:Y:S02]  /*0130*/  SHFL.IDX PT, R3, R0, RZ, 0x1f ;  /* 0x00001fff00037589 */ /* 0x000e2400000e0000 */
[----:B0-----:R-:W-:-:S13]  /*0140*/  ISETP.NE.AND P0, PT, R3, RZ, PT ;  /* 0x000000ff0300720c */ /* 0x001fda0003f05270 */
[----:B------:R-:W-:Y:S05]  /*0150*/  @P0 BRA `(.L_x_2) ;  /* 0x0000000000500947 */ /* 0x000fea0003800000 */
[----:B------:R-:W0:Y:S01]  /*0160*/  S2UR UR8, SR_CgaCtaId ;  /* 0x00000000000879c3 */ /* 0x000e220000008800 */
[----:B------:R-:W-:Y:S01]  /*0170*/  UMOV UR4, 0x400 ;  /* 0x0000040000047882 */ /* 0x000fe20000000000 */
[----:B------:R-:W-:Y:S01]  /*0180*/  UMOV UR5, 0x1 ;  /* 0x0000000100057882 */ /* 0x000fe20000000000 */
[----:B------:R-:W-:Y:S01]  /*0190*/  UMOV UR6, 0x4 ;  /* 0x0000000400067882 */ /* 0x000fe20000000000 */
[----:B------:R-:W-:Y:S01]  /*01a0*/  ELECT P0, URZ, PT ;  /* 0x00000000003f782f */ /* 0x000fe20003800000 */
[----:B------:R-:W-:-:S04]  /*01b0*/  UIADD3 UR6, -UR6, 0x100000, URZ ;  /* 0x0010000006067890 */ /* 0x000fc8000fffe13f */
[----:B------:R-:W-:Y:S02]  /*01c0*/  USHF.L.U32 UR7, UR6, 0xb, URZ ;  /* 0x0000000b06077899 */ /* 0x000fe4000800063f */
[----:B------:R-:W-:Y:S02]  /*01d0*/  USHF.L.U32 UR6, UR6, 0x1, URZ ;  /* 0x0000000106067899 */ /* 0x000fe4000800063f */
[----:B0-----:R-:W-:Y:S02]  /*01e0*/  ULEA UR8, UR8, UR4, 0x18 ;  /* 0x0000000408087291 */ /* 0x001fe4000f8ec03f */
[----:B------:R-:W-:-:S04]  /*01f0*/  UIADD3 UR4, -UR5, 0x100000, URZ ;  /* 0x0010000005047890 */ /* 0x000fc8000fffe13f */
[----:B------:R-:W-:Y:S02]  /*0200*/  USHF.L.U32 UR5, UR4, 0xb, URZ ;  /* 0x0000000b04057899 */ /* 0x000fe4000800063f */
[----:B------:R-:W-:Y:S01]  /*0210*/  USHF.L.U32 UR4, UR4, 0x1, URZ ;  /* 0x0000000104047899 */ /* 0x000fe2000800063f */
[----:B------:R-:W0:Y:S11]  /*0220*/  FENCE.VIEW.ASYNC.S ;  /* 0x00000000000073c6 */ /* 0x000e360000000000 */
[----:B0-----:R0:W1:Y:S01]  /*0230*/  SYNCS.EXCH.64 URZ, [UR8], UR4 ;  /* 0x00000004083f75b2 */ /* 0x0010620008000100 */
[----:B------:R0:W2:Y:S01]  /*0240*/  SYNCS.EXCH.64 URZ, [UR8+0x18], UR6 ;  /* 0x00001806083f75b2 */ /* 0x0000a20008000100 */
[----:B------:R0:W3:Y:S01]  /*0250*/  SYNCS.EXCH.64 URZ, [UR8+0x8], UR4 ;  /* 0x00000804083f75b2 */ /* 0x0000e20008000100 */
[----:B------:R0:W4:Y:S01]  /*0260*/  SYNCS.EXCH.64 URZ, [UR8+0x20], UR6 ;  /* 0x00002006083f75b2 */ /* 0x0001220008000100 */
[----:B------:R0:W0:Y:S01]  /*0270*/  SYNCS.EXCH.64 URZ, [UR8+0x10], UR4 ;  /* 0x00001004083f75b2 */ /* 0x0000220008000100 */
[----:B------:R0:W0:Y:S01]  /*0280*/  SYNCS.EXCH.64 URZ, [UR8+0x28], UR6 ;  /* 0x00002806083f75b2 */ /* 0x0000220008000100 */
[----:B------:R-:W-:Y:S01]  /*0290*/  NOP ;  /* 0x0000000000007918 */ /* 0x000fe20000000000 */
.L_x_2:
[----:B------:R-:W-:Y:S01]  /*02a0*/  SHF.R.S32.HI R7, RZ, 0x1f, R18 ;  /* 0x0000001fff077819 */ /* 0x000fe20000011412 */
[----:B------:R-:W5:Y:S01]  /*02b0*/  SHFL.IDX PT, R0, R0, RZ, 0x1f ;  /* 0x00001fff00007589 */ /* 0x000f6200000e0000 */
[----:B0-----:R-:W0:Y:S01]  /*02c0*/  S2UR UR8, SR_CTAID.X ;  /* 0x00000000000879c3 */ /* 0x001e220000002500 */
[----:B------:R-:W-:Y:S02]  /*02d0*/  ELECT P0, URZ, PT ;  /* 0x00000000003f782f */ /* 0x000fe40003800000 */
[----:B------:R-:W-:Y:S01]  /*02e0*/  LEA.HI R7, R7, R18, RZ, 0x7 ;  /* 0x0000001207077211 */ /* 0x000fe200078f38ff */
[----:B------:R-:W1:Y:S01]  /*02f0*/  S2R R4, SR_CTAID.Y ;  /* 0x0000000000047919 */ /* 0x000e620000002600 */
[----:B------:R-:W-:Y:S01]  /*0300*/  SHF.R.S32.HI R8, RZ, 0x1f, R3 ;  /* 0x0000001fff087819 */ /* 0x000fe20000011403 */
[----:B------:R-:W-:Y:S01]  /*0310*/  ULDC UR4, c[0x0][0x150] ;  /* 0x0000540000047ab9 */ /* 0x000fe20000000800 */
[----:B------:R-:W-:Y:S01]  /*0320*/  LOP3.LUT R7, R7, 0xffffff80, RZ, 0xc0, !PT ;  /* 0xffffff8007077812 */ /* 0x000fe200078ec0ff */
[----:B------:R-:W-:Y:S01]  /*0330*/  NOP ;  /* 0x0000000000007918 */ /* 0x000fe20000000000 */
[----:B------:R-:W-:Y:S01]  /*0340*/  LEA.HI R8, R8, R3, RZ, 0x2 ;  /* 0x0000000308087211 */ /* 0x000fe200078f10ff */
[----:B------:R-:W2:Y:S01]  /*0350*/  LDC R10, c[0x0][0x144] ;  /* 0x00005100ff0a7b82 */ /* 0x000ea20000000800 */
[----:B------:R-:W-:Y:S01]  /*0360*/  NOP ;  /* 0x0000000000007918 */ /* 0x000fe20000000000 */
[----:B------:R-:W-:Y:S01]  /*0370*/  IMAD.IADD R6, R18, 0x1, -R7 ;  /* 0x0000000112067824 */ /* 0x000fe200078e0a07 */
[----:B------:R-:W-:Y:S01]  /*0380*/  LOP3.LUT R8, R8, 0x3ffffffc, RZ, 0xc0, !PT ;  /* 0x3ffffffc08087812 */ /* 0x000fe200078ec0ff */
[----:B------:R-:W-:Y:S01]  /*0390*/  IMAD.MOV.U32 R23, RZ, RZ, 0x1 ;  /* 0x00000001ff177424 */ /* 0x000fe200078e00ff */
[----:B------:R-:W-:-:S02]  /*03a0*/  ISETP.NE.AND P3, PT, R5, RZ, PT ;  /* 0x000000ff0500720c */ /* 0x000fc40003f65270 */
[----:B------:R-:W-:Y:S01]  /*03b0*/  SHF.R.S32.HI R7, RZ, 0x1f, R6 ;  /* 0x0000001fff077819 */ /* 0x000fe20000011406 */
[----:B------:R-:W-:Y:S01]  /*03c0*/  IMAD.IADD R8, R3, 0x1, -R8 ;  /* 0x0000000103087824 */ /* 0x000fe200078e0a08 */
[----:B------:R-:W3:Y:S02]  /*03d0*/  LDC R13, c[0x0][0x140] ;  /* 0x00005000ff0d7b82 */ /* 0x000ee40000000800 */
[----:B------:R-:W-:Y:S02]  /*03e0*/  LEA.HI R7, R7, R6, RZ, 0x3 ;  /* 0x0000000607077211 */ /* 0x000fe400078f18ff */
[----:B-----5:R-:W-:Y:S02]  /*03f0*/  ISETP.NE.OR P0, PT, R0, RZ, !P0 ;  /* 0x000000ff0000720c */ /* 0x020fe40004705670 */
[--C-:B------:R-:W-:Y:S02]  /*0400*/  SHF.R.S32.HI R0, RZ, 0x3, R7.reuse ;  /* 0x00000003ff007819 */ /* 0x100fe40000011407 */
[----:B------:R-:W-:-:S02]  /*0410*/  SHF.R.S32.HI R7, RZ, 0x1f, R7 ;  /* 0x0000001fff077819 */ /* 0x000fc40000011407 */
[----:B0-----:R-:W-:Y:S02]  /*0420*/  I2FP.F32.U32 R9, UR8 ;  /* 0x0000000800097c45 */ /* 0x001fe40008201000 */
[----:B------:R-:W-:-:S03]  /*0430*/  LEA.HI R7, R7, R0, RZ, 0x2 ;  /* 0x0000000007077211 */ /* 0x000fc600078f10ff */
[----:B------:R-:W-:Y:S01]  /*0440*/  FMUL R9, R9, UR4 ;  /* 0x0000000409097c20 */ /* 0x000fe20008400000 */
[----:B------:R-:W-:Y:S01]  /*0450*/  LOP3.LUT R7, R7, 0xfffffffc, RZ, 0xc0, !PT ;  /* 0xfffffffc07077812 */ /* 0x000fe200078ec0ff */
[----:B------:R-:W-:Y:S01]  /*0460*/  VOTEU.ALL UP0, P0 ;  /* 0x00000000003f7886 */ /* 0x000fe20000000000 */
[----:B-1----:R-:W-:Y:S01]  /*0470*/  I2FP.F32.U32 R3, R4 ;  /* 0x0000000400037245 */ /* 0x002fe20000201000 */
[----:B------:R-:W-:Y:S01]  /*0480*/  ULDC UR4, c[0x0][0x154] ;  /* 0x0000550000047ab9 */ /* 0x000fe20000000800 */
[----:B------:R-:W-:Y:S01]  /*0490*/  VOTEU.ALL UP1, P0 ;  /* 0x00000000003f7886 */ /* 0x000fe20000020000 */
[----:B------:R-:W0:Y:S01]  /*04a0*/  F2I.U32.TRUNC.NTZ R9, R9 ;  /* 0x0000000900097305 */ /* 0x000e22000020f000 */
[----:B------:R-:W-:Y:S01]  /*04b0*/  IMAD.IADD R7, R0, 0x1, -R7 ;  /* 0x0000000100077824 */ /* 0x000fe200078e0a07 */
[----:B------:R-:W1:Y:S01]  /*04c0*/  @!UP0 S2UR UR7, SR_CgaCtaId ;  /* 0x00000000000789c3 */ /* 0x000e620000008800 */
[----:B------:R-:W-:Y:S01]  /*04d0*/  FMUL R12, R3, UR4 ;  /* 0x00000004030c7c20 */ /* 0x000fe20008400000 */
[----:B------:R-:W-:Y:S01]  /*04e0*/  UMOV UR4, 0x20 ;  /* 0x0000002000047882 */ /* 0x000fe20000000000 */
[----:B------:R-:W-:Y:S01]  /*04f0*/  IMAD R8, R8, 0x4, R7 ;  /* 0x0000000408087824 */ /* 0x000fe200078e0207 */
[----:B------:R-:W-:Y:S01]  /*0500*/  @!UP0 UMOV UR6, 0x400 ;  /* 0x0000040000068882 */ /* 0x000fe20000000000 */
[----:B------:R-:W-:-:S04]  /*0510*/  @!UP0 UIADD3 UR4, -UR4, 0x100000, URZ ;  /* 0x0010000004048890 */ /* 0x000fc8000fffe13f */
[----:B------:R-:W-:Y:S02]  /*0520*/  @!UP0 USHF.L.U32 UR5, UR4, 0xb, URZ ;  /* 0x0000000b04058899 */ /* 0x000fe4000800063f */
[----:B------:R-:W-:Y:S01]  /*0530*/  @!UP0 USHF.L.U32 UR4, UR4, 0x1, URZ ;  /* 0x0000000104048899 */ /* 0x000fe2000800063f */
[----:B---3--:R-:W-:Y:S01]  /*0540*/  ISETP.EQ.U32.AND P2, PT, R13, 0x1, PT ;  /* 0x000000010d00780c */ /* 0x008fe20003f42070 */
[----:B------:R-:W3:Y:S01]  /*0550*/  F2I.U32.TRUNC.NTZ R12, R12 ;  /* 0x0000000c000c7305 */ /* 0x000ee2000020f000 */
[----:B------:R-:W-:Y:S01]  /*0560*/  LEA.HI R0, R8, R8, RZ, 0x1 ;  /* 0x0000000808007211 */ /* 0x000fe200078f08ff */
[----:B------:R-:W5:Y:S03]  /*0570*/  LDC R7, c[0x0][0x148] ;  /* 0x00005200ff077b82 */ /* 0x000f660000000800 */
[----:B------:R-:W-:Y:S01]  /*0580*/  LOP3.LUT R11, R0, 0xfffffffe, RZ, 0xc0, !PT ;  /* 0xfffffffe000b7812 */ /* 0x000fe200078ec0ff */
[----:B0-----:R-:W-:Y:S01]  /*0590*/  IMAD.MOV R15, RZ, RZ, -R9 ;  /* 0x000000ffff0f7224 */ /* 0x001fe200078e0a09 */
[----:B------:R-:W-:-:S03]  /*05a0*/  SHF.R.S32.HI R9, RZ, 0x1f, R2 ;  /* 0x0000001fff097819 */ /* 0x000fc60000011402 */
[----:B--2---:R-:W-:Y:S01]  /*05b0*/  IMAD R3, R10, R15, UR8 ;  /* 0x000000080a037e24 */ /* 0x004fe2000f8e020f */
[----:B------:R-:W-:Y:S01]  /*05c0*/  LEA.HI R9, R9, R2, RZ, 0x2 ;  /* 0x0000000209097211 */ /* 0x000fe200078f10ff */
[C---:B------:R-:W-:Y:S02]  /*05d0*/  IMAD.IADD R0, R8.reuse, 0x1, -R11 ;  /* 0x0000000108007824 */ /* 0x040fe400078e0a0b */
[----:B------:R-:W-:Y:S01]  /*05e0*/  IMAD.SHL.U32 R11, R8, 0x4, RZ ;  /* 0x00000004080b7824 */ /* 0x000fe200078e00ff */
[----:B------:R-:W-:Y:S01]  /*05f0*/  LOP3.LUT R9, R9, 0xfffffffc, RZ, 0xc0, !PT ;  /* 0xfffffffc09097812 */ /* 0x000fe200078ec0ff */
[----:B---3--:R-:W-:Y:S01]  /*0600*/  IMAD.MOV R24, RZ, RZ, -R12 ;  /* 0x000000ffff187224 */ /* 0x008fe200078e0a0c */
[----:B------:R-:W-:Y:S01]  /*0610*/  ISETP.NE.AND P4, PT, R0, R3, PT ;  /* 0x000000030000720c */ /* 0x000fe20003f85270 */
[----:B-1----:R-:W-:Y:S01]  /*0620*/  @!UP0 ULEA UR6, UR7, UR6, 0x18 ;  /* 0x0000000607068291 */ /* 0x002fe2000f8ec03f */
[----:B------:R-:W-:Y:S01]  /*0630*/  LOP3.LUT R152, R8, 0xc, R11, 0x78, !PT ;  /* 0x0000000c08987812 */ /* 0x000fe200078e780b */
[----:B------:R-:W-:Y:S01]  /*0640*/  IMAD.IADD R0, R2, 0x1, -R9 ;  /* 0x0000000102007824 */ /* 0x000fe200078e0a09 */
[----:B------:R-:W-:Y:S01]  /*0650*/  VOTEU.ALL UP0, P0 ;  /* 0x00000000003f7886 */ /* 0x000fe20000000000 */
[----:B------:R-:W-:Y:S01]  /*0660*/  LOP3.LUT P0, RZ, R6, 0x7, RZ, 0xc0, !PT ;  /* 0x0000000706ff7812 */ /* 0x000fe2000780c0ff */
[----:B------:R-:W-:-:S02]  /*0670*/  VIADD R6, R5, 0xffffffff ;  /* 0xffffffff05067836 */ /* 0x000fc40000000000 */
[----:B------:R-:W-:Y:S01]  /*0680*/  ISETP.NE.AND P1, PT, R0, 0x3, PT ;  /* 0x000000030000780c */ /* 0x000fe20003f25270 */
[----:B-----5:R-:W-:Y:S01]  /*0690*/  IMAD R9, R7, R24, R4 ;  /* 0x0000001807097224 */ /* 0x020fe200078e0204 */
[----:B------:R-:W-:Y:S02]  /*06a0*/  ISETP.LT.U32.AND P0, PT, R152, 0x2, !P0 ;  /* 0x000000029800780c */ /* 0x000fe40004701070 */
[----:B------:R-:W-:Y:S01]  /*06b0*/  ISETP.EQ.OR P1, PT, R0, RZ, !P1 ;  /* 0x000000ff0000720c */ /* 0x000fe20004f22670 */
[----:B------:R-:W0:Y:S02]  /*06c0*/  FENCE.VIEW.ASYNC.S ;  /* 0x00000000000073c6 */ /* 0x000e240000000000 */
[----:B0-----:R0:W1:Y:S01]  /*06d0*/  @!UP0 SYNCS.EXCH.64 URZ, [UR6+0x40], UR4 ;  /* 0x00004004063f85b2 */ /* 0x0010620008000100 */
[----:B------:R-:W-:Y:S02]  /*06e0*/  @P4 LEA.HI R2, R152, R152, RZ, 0x1 ;  /* 0x0000009898024211 */ /* 0x000fe400078f08ff */
[----:B------:R-:W-:-:S02]  /*06f0*/  ISETP.EQ.AND P1, PT, R5, RZ, P1 ;  /* 0x000000ff0500720c */ /* 0x000fc40000f22270 */
[----:B------:R-:W-:Y:S02]  /*0700*/  @P4 SHF.R.S32.HI R2, RZ, 0x1, R2 ;  /* 0x00000001ff024819 */ /* 0x000fe40000011402 */
[----:B------:R-:W-:Y:S02]  /*0710*/  ISETP.GE.U32.AND P6, PT, R6, 0x2, PT ;  /* 0x000000020600780c */ /* 0x000fe40003fc6070 */
[----:B------:R-:W-:Y:S02]  /*0720*/  @P4 ISETP.NE.AND P5, PT, R2, R9, PT ;  /* 0x000000090200420c */ /* 0x000fe40003fa5270 */
[----:B------:R-:W-:Y:S02]  /*0730*/  SEL R2, RZ, 0x1, !P0 ;  /* 0x00000001ff027807 */ /* 0x000fe40004000000 */
[----:B------:R-:W-:Y:S02]  /*0740*/  @P4 SEL R23, RZ, 0x1, P5 ;  /* 0x00000001ff174807 */ /* 0x000fe40002800000 */
[----:B------:R-:W-:Y:S01]  /*0750*/  SEL R19, RZ, 0x1, !P1 ;  /* 0x00000001ff137807 */ /* 0x000fe20004800000 */
[----:B------:R0:W2:Y:S01]  /*0760*/  @!UP1 SYNCS.EXCH.64 URZ, [UR6+0x48], UR4 ;  /* 0x00004804063f95b2 */ /* 0x0000a20008000100 */
[----:B------:R-:W-:Y:S01]  /*0770*/  LOP3.LUT R23, R23, R2, RZ, 0xc0, !PT ;  /* 0x0000000217177212 */ /* 0x000fe200078ec0ff */
[----:B------:R-:W-:Y:S01]  /*0780*/  NOP ;  /* 0x0000000000007918 */ /* 0x000fe20000000000 */
[----:B------:R-:W-:Y:S01]  /*0790*/  SEL R19, R19, 0x2, P6 ;  /* 0x0000000213137807 */ /* 0x000fe20003000000 */
[----:B------:R-:W-:Y:S06]  /*07a0*/  @!P2 BRA `(.L_x_3) ;  /* 0x000000000008a947 */ /* 0x000fec0003800000 */
[----:B-12-4-:R-:W-:Y:S01]  /*07b0*/  UCGABAR_ARV ;  /* 0x00000000000079c7 */ /* 0x016fe20008000000 */
[----:B------:R-:W-:Y:S05]  /*07c0*/  BRA `(.L_x_4) ;  /* 0x0000000000047947 */ /* 0x000fea0003800000 */
.L_x_3:
[----:B-12-4-:R-:W-:Y:S01]  /*07d0*/  NOP ;  /* 0x0000000000007918 */ /* 0x016fe20000000000 */
.L_x_4:
[----:B------:R-:W1:Y:S01]  /*07e0*/  LDC R2, c[0x0][0x65c] ;  /* 0x00019700ff027b82 */ /* 0x000e620000000800 */
[----:B------:R-:W-:Y:S02]  /*07f0*/  IMAD.U32 R8, RZ, RZ, UR8 ;  /* 0x00000008ff087e24 */ /* 0x000fe4000f8e00ff */
[----:B------:R-:W-:Y:S01]  /*0800*/  IMAD.MOV.U32 R9, RZ, RZ, RZ ;  /* 0x000000ffff097224 */ /* 0x000fe200078e00ff */
[----:B-1----:R-:W-:-:S04]  /*0810*/  ISETP.NE.AND P1, PT, R2, 0x1, PT ;  /* 0x000000010200780c */ /* 0x002fc80003f25270 */
[----:B------:R-:W-:-:S09]  /*0820*/  P2R R5, PR, RZ, 0x2 ;  /* 0x00000002ff057803 */ /* 0x000fd20000000000 */
[----:B------:R-:W1:Y:S01]  /*0830*/  @P1 LDC R17, c[0x0][0x10] ;  /* 0x00000400ff111b82 */ /* 0x000e620000000800 */
[----:B------:R-:W-:Y:S02]  /*0840*/  @P1 IMAD.MOV.U32 R5, RZ, RZ, RZ ;  /* 0x000000ffff051224 */ /* 0x000fe400078e00ff */
[----:B------:R-:W-:-:S05]  /*0850*/  @P1 IMAD.MOV.U32 R13, RZ, RZ, RZ ;  /* 0x000000ffff0d1224 */ /* 0x000fca00078e00ff */
[----:B------:R-:W2:Y:S01]  /*0860*/  @!P1 LDC R11, c[0x0][0xc] ;  /* 0x00000300ff0b9b82 */ /* 0x000ea20000000800 */
[----:B-1----:R-:W-:-:S04]  /*0870*/  @P1 IMAD.WIDE.U32 R16, R17, UR8, R4 ;  /* 0x0000000811101c25 */ /* 0x002fc8000f8e0004 */
[----:B------:R-:W-:Y:S02]  /*0880*/  @P1 IMAD.IADD R17, R17, 0x1, R13 ;  /* 0x0000000111111824 */ /* 0x000fe400078e020d */
[----:B--2---:R-:W-:-:S04]  /*0890*/  @!P1 IMAD.WIDE.U32 R8, R4, R11, R8 ;  /* 0x0000000b04089225 */ /* 0x004fc800078e0008 */
[----:B------:R-:W-:Y:S02]  /*08a0*/  @!P1 IMAD.MOV.U32 R16, RZ, RZ, R8 ;  /* 0x000000ffff109224 */ /* 0x000fe400078e0008 */
[----:B------:R-:W-:Y:S01]  /*08b0*/  @!P1 IMAD.MOV.U32 R17, RZ, RZ, R9 ;  /* 0x000000ffff119224 */ /* 0x000fe200078e0009 */
[----:B------:R-:W-:Y:S06]  /*08c0*/  @!P2 BRA `(.L_x_5) ;  /* 0x00000000000ca947 */ /* 0x000fec0003800000 */
[----:B------:R-:W-:Y:S01]  /*08d0*/  UCGABAR_WAIT ;  /* 0x0000000000007dc7 */ /* 0x000fe20008000000 */
[----:B------:R-:W-:Y:S01]  /*08e0*/  CCTL.IVALL ;  /* 0x00000000ff00798f */ /* 0x000fe20002000000 */
[----:B------:R-:W-:Y:S05]  /*08f0*/  BRA `(.L_x_6) ;  /* 0x0000000000047947 */ /* 0x000fea0003800000 */
.L_x_5:
[----:B------:R-:W-:Y:S06]  /*0900*/  BAR.SYNC.DEFER_BLOCKING 0x0 ;  /* 0x0000000000007b1d */ /* 0x000fec0000010000 */
.L_x_6:
[----:B------:R-:W-:Y:S05]  /*0910*/  @!P3 BRA `(.L_x_7) ;  /* 0x00000094009cb947 */ /* 0x000fea0003800000 */
[----:B------:R-:W-:-:S13]  /*0920*/  ISETP.GT.U32.AND P0, PT, R6, 0x1, PT ;  /* 0x000000010600780c */ /* 0x000fda0003f04070 */
[----:B0-----:R-:W-:Y:S05]  /*0930*/  @P0 EXIT ;  /* 0x000000000000094d */ /* 0x001fea0003800000 */
[----:B------:R-:W-:Y:S01]  /*0940*/  ULDC.64 UR4, c[0x0][0x650] ;  /* 0x0001940000047ab9 */ /* 0x000fe20000000a00 */
[----:B------:R-:W-:Y:S01]  /*0950*/  PRMT R0, RZ, 0x7610, R0 ;  /* 0x00007610ff007816 */ /* 0x000fe20000000000 */
[----:B------:R-:W-:Y:S01]  /*0960*/  IMAD.MOV.U32 R154, RZ, RZ, -0x1 ;  /* 0xffffffffff9a7424 */ /* 0x000fe200078e00ff */
[----:B------:R-:W-:Y:S01]  /*0970*/  ISETP.GE.U32.AND P0, PT, R16, UR4, PT ;  /* 0x0000000410007c0c */ /* 0x000fe2000bf06070 */
[----:B------:R-:W-:Y:S02]  /*0980*/  IMAD.MOV.U32 R153, RZ, RZ, -0x1 ;  /* 0xffffffffff997424 */ /* 0x000fe400078e00ff */
[----:B------:R-:W-:Y:S01]  /*0990*/  IMAD.MOV.U32 R22, RZ, RZ, -0x1 ;  /* 0xffffffffff167424 */ /* 0x000fe200078e00ff */
[----:B------:R-:W-:-:S13]  /*09a0*/  ISETP.GE.U32.AND.EX P0, PT, R17, UR5, PT, P0 ;  /* 0x0000000511007c0c */ /* 0x000fda000bf06100 */
[----:B------:R-:W-:Y:S05]  /*09b0*/  @P0 BRA `(.L_x_8) ;  /* 0x00000004002c0947 */ /* 0x000fea0003800000 */
[----:B------:R-:W0:Y:S01]  /*09c0*/  LDC.64 R20, c[0x0][0x628] ;  /* 0x00018a00ff147b82 */ /* 0x000e220000000a00 */
[----:B------:R-:W-:Y:S02]  /*09d0*/  IMAD.MOV.U32 R8, RZ, RZ, R16 ;  /* 0x000000ffff087224 */ /* 0x000fe400078e0010 */
[----:B------:R-:W-:-:S05]  /*09e0*/  IMAD.MOV.U32 R9, RZ, RZ, R17 ;  /* 0x000000ffff097224 */ /* 0x000fca00078e0011 */
[----:B------:R-:W1:Y:S08]  /*09f0*/  LDC R0, c[0x0][0x630] ;  /* 0x00018c00ff007b82 */ /* 0x000e700000000800 */
[----:B------:R-:W2:Y:S01]  /*0a00*/  LDC.64 R26, c[0x0][0x620] ;  /* 0x00018800ff1a7b82 */ /* 0x000ea20000000a00 */
[----:B0-----:R-:W-:-:S04]  /*0a10*/  ISETP.NE.U32.AND P0, PT, R20, RZ, PT ;  /* 0x000000ff1400720c */ /* 0x001fc80003f05070 */
[----:B------:R-:W-:-:S13]  /*0a20*/  ISETP.NE.AND.EX P0, PT, R21, RZ, PT, P0 ;  /* 0x000000ff1500720c */ /* 0x000fda0003f05300 */
[----:B-12---:R-:W-:Y:S05]  /*0a30*/  @!P0 BRA `(.L_x_9) ;  /* 0x0000000000288947 */ /* 0x006fea0003800000 */
[----:B------:R-:W0:Y:S02]  /*0a40*/  LDC R13, c[0x0][0x634] ;  /* 0x00018d00ff0d7b82 */ /* 0x000e240000000800 */
[----:B0-----:R-:W-:-:S05]  /*0a50*/  IADD3 R13, P0, R16, R13, RZ ;  /* 0x0000000d100d7210 */ /* 0x001fca0007f1e0ff */
[----:B------:R-:W-:-:S04]  /*0a60*/  IMAD.X R15, RZ, RZ, R17, P0 ;  /* 0x000000ffff0f7224 */ /* 0x000fc800000e0611 */
[----:B------:R-:W-:-:S04]  /*0a70*/  IMAD.WIDE.U32 R8, R15, R20, RZ ;  /* 0x000000140f087225 */ /* 0x000fc800078e00ff */
[----:B------:R-:W-:-:S04]  /*0a80*/  IMAD.WIDE.U32 R10, P0, R13, R21, R8 ;  /* 0x000000150d0a7225 */ /* 0x000fc80007800008 */
[----:B------:R-:W-:-:S04]  /*0a90*/  IMAD.WIDE.U32 R8, R13, R20, RZ ;  /* 0x000000140d087225 */ /* 0x000fc800078e00ff */
[----:B------:R-:W-:Y:S01]  /*0aa0*/  IMAD.X R13, RZ, RZ, RZ, P0 ;  /* 0x000000ffff0d7224 */ /* 0x000fe200000e06ff */
[----:B------:R-:W-:Y:S01]  /*0ab0*/  IADD3 RZ, P0, R9, R10, RZ ;  /* 0x0000000a09ff7210 */ /* 0x000fe20007f1e0ff */
[----:B------:R-:W-:-:S04]  /*0ac0*/  IMAD.MOV.U32 R12, RZ, RZ, R11 ;  /* 0x000000ffff0c7224 */ /* 0x000fc800078e000b */
[----:B------:R-:W-:-:S08]  /*0ad0*/  IMAD.WIDE.U32.X R8, R15, R21, R12, P0 ;  /* 0x000000150f087225 */ /* 0x000fd000000e040c */
.L_x_9:
[----:B------:R-:W0:Y:S01]  /*0ae0*/  LDC.64 R20, c[0x0][0x640] ;  /* 0x00019000ff147b82 */ /* 0x000e220000000a00 */
[--C-:B------:R-:W-:Y:S01]  /*0af0*/  SHF.R.U64 R28, R8, R0, R9.reuse ;  /* 0x00000000081c7219 */ /* 0x100fe20000001209 */
[----:B------:R-:W-:Y:S01]  /*0b00*/  IMAD R30, R7, R24, R4 ;  /* 0x00000018071e7224 */ /* 0x000fe200078e0204 */
[----:B------:R-:W-:Y:S01]  /*0b10*/  SHF.R.U32.HI R0, RZ, R0, R9 ;  /* 0x00000000ff007219 */ /* 0x000fe20000011609 */
[----:B------:R-:W-:Y:S01]  /*0b20*/  IMAD.MOV.U32 R25, RZ, RZ, 0x1 ;  /* 0x00000001ff197424 */ /* 0x000fe200078e00ff */
[----:B------:R-:W-:-:S03]  /*0b30*/  IADD3 R5, P0, RZ, -R28, RZ ;  /* 0x8000001cff057210 */ /* 0x000fc60007f1e0ff */
[----:B------:R-:W1:Y:S02]  /*0b40*/  LDC R6, c[0x0][0x618] ;  /* 0x00018600ff067b82 */ /* 0x000e640000000800 */
[----:B------:R-:W-:-:S04]  /*0b50*/  IMAD.X R9, RZ, RZ, ~R0, P0 ;  /* 0x000000ffff097224 */ /* 0x000fc800000e0e00 */
[-C--:B------:R-:W-:Y:S02]  /*0b60*/  IMAD R0, R9, R26.reuse, RZ ;  /* 0x0000001a09007224 */ /* 0x080fe400078e02ff */
[----:B------:R-:W2:Y:S01]  /*0b70*/  LDC R11, c[0x0][0x608] ;  /* 0x00018200ff0b7b82 */ /* 0x000ea20000000800 */
[----:B------:R-:W-:-:S04]  /*0b80*/  IMAD.WIDE.U32 R8, R5, R26, R16 ;  /* 0x0000001a05087225 */ /* 0x000fc800078e0010 */
[----:B------:R-:W-:-:S03]  /*0b90*/  IMAD R5, R5, R27, R0 ;  /* 0x0000001b05057224 */ /* 0x000fc600078e0200 */
[----:B------:R-:W3:Y:S01]  /*0ba0*/  LDC R12, c[0x0][0x658] ;  /* 0x00019600ff0c7b82 */ /* 0x000ee20000000800 */
[----:B0-----:R-:W-:Y:S01]  /*0bb0*/  ISETP.NE.U32.AND P0, PT, R20, RZ, PT ;  /* 0x000000ff1400720c */ /* 0x001fe20003f05070 */
[----:B------:R-:W-:Y:S02]  /*0bc0*/  IMAD.IADD R5, R9, 0x1, R5 ;  /* 0x0000000109057824 */ /* 0x000fe400078e0205 */
[----:B------:R-:W-:Y:S01]  /*0bd0*/  IMAD.MOV.U32 R9, RZ, RZ, -0x1 ;  /* 0xffffffffff097424 */ /* 0x000fe200078e00ff */
[----:B------:R-:W-:-:S03]  /*0be0*/  ISETP.NE.AND.EX P0, PT, R21, RZ, PT, P0 ;  /* 0x000000ff1500720c */ /* 0x000fc60003f05300 */
[----:B------:R-:W0:Y:S01]  /*0bf0*/  LDC R15, c[0x0][0x600] ;  /* 0x00018000ff0f7b82 */ /* 0x000e220000000800 */
[-CC-:B-1----:R-:W-:Y:S02]  /*0c00*/  SHF.R.U64 R13, R8, R6.reuse, R5.reuse ;  /* 0x00000006080d7219 */ /* 0x182fe40000001205 */
[----:B------:R-:W-:-:S05]  /*0c10*/  SHF.R.U32.HI R0, RZ, R6, R5 ;  /* 0x00000006ff007219 */ /* 0x000fca0000011605 */
[----:B------:R-:W1:Y:S01]  /*0c20*/  LDC R14, c[0x0][0x648] ;  /* 0x00019200ff0e7b82 */ /* 0x000e620000000800 */
[-CC-:B--2---:R-:W-:Y:S02]  /*0c30*/  SHF.R.U64 R27, R13, R11.reuse, R0.reuse ;  /* 0x0000000b0d1b7219 */ /* 0x184fe40000001200 */
[----:B------:R-:W-:-:S05]  /*0c40*/  SHF.R.U32.HI R5, RZ, R11, R0 ;  /* 0x0000000bff057219 */ /* 0x000fca0000011600 */
[----:B------:R-:W2:Y:S01]  /*0c50*/  LDC R22, c[0x0][0x638] ;  /* 0x00018e00ff167b82 */ /* 0x000ea20000000800 */
[-CC-:B---3--:R-:W-:Y:S02]  /*0c60*/  SHF.R.U64 R24, R27, R12.reuse, R5.reuse ;  /* 0x0000000c1b187219 */ /* 0x188fe40000001205 */
[-C--:B------:R-:W-:Y:S02]  /*0c70*/  SHF.L.U32 R0, R9, R12.reuse, RZ ;  /* 0x0000000c09007219 */ /* 0x080fe400000006ff */
[----:B------:R-:W-:Y:S01]  /*0c80*/  SHF.R.U32.HI R5, RZ, R12, R5 ;  /* 0x0000000cff057219 */ /* 0x000fe20000011605 */
[----:B------:R-:W-:Y:S01]  /*0c90*/  IMAD.MOV.U32 R4, RZ, RZ, R24 ;  /* 0x000000ffff047224 */ /* 0x000fe200078e0018 */
[----:B------:R-:W-:Y:S01]  /*0ca0*/  LOP3.LUT R10, RZ, R0, RZ, 0x33, !PT ;  /* 0x00000000ff0a7212 */ /* 0x000fe200078e33ff */
[----:B------:R-:W3:Y:S01]  /*0cb0*/  LDC R26, c[0x0][0x610] ;  /* 0x00018400ff1a7b82 */ /* 0x000ee20000000800 */
[----:B------:R-:W-:Y:S05]  /*0cc0*/  @!P0 BRA `(.L_x_10) ;  /* 0x0000000000288947 */ /* 0x000fea0003800000 */
[----:B------:R-:W4:Y:S02]  /*0cd0*/  LDC R9, c[0x0][0x64c] ;  /* 0x00019300ff097b82 */ /* 0x000f240000000800 */
[----:B----4-:R-:W-:-:S05]  /*0ce0*/  IADD3 R9, P0, R24, R9, RZ ;  /* 0x0000000918097210 */ /* 0x010fca0007f1e0ff */
        /* <DEDUP_REMOVED lines=8> */
.L_x_10:
[----:B-1----:R-:W-:Y:S01]  /*0d70*/  SHF.R.U64 R4, R4, R14, R5 ;  /* 0x0000000e04047219 */ /* 0x002fe20000001205 */
[----:B0-----:R-:W-:Y:S01]  /*0d80*/  VIADD R6, R15, 0xffffffff ;  /* 0xffffffff0f067836 */ /* 0x001fe20000000000 */
[----:B------:R-:W-:Y:S02]  /*0d90*/  SHF.L.U32 R0, R25, R12, RZ ;  /* 0x0000000c19007219 */ /* 0x000fe400000006ff */
[----:B------:R-:W-:Y:S01]  /*0da0*/  LOP3.LUT R5, R27, R10, RZ, 0xc0, !PT ;  /* 0x0000000a1b057212 */ /* 0x000fe200078ec0ff */
[----:B------:R-:W-:Y:S01]  /*0db0*/  IMAD.MOV R7, RZ, RZ, -R4 ;  /* 0x000000ffff077224 */ /* 0x000fe200078e0a04 */
[----:B------:R-:W-:Y:S02]  /*0dc0*/  SEL R3, R3, R30, !P1 ;  /* 0x0000001e03037207 */ /* 0x000fe40004800000 */
[----:B------:R-:W-:Y:S01]  /*0dd0*/  LOP3.LUT R6, R13, R6, RZ, 0xc0, !PT ;  /* 0x000000060d067212 */ /* 0x000fe200078ec0ff */
[----:B------:R-:W-:Y:S02]  /*0de0*/  IMAD R4, R0, R4, R5 ;  /* 0x0000000400047224 */ /* 0x000fe400078e0205 */
[----:B--2---:R-:W-:-:S02]  /*0df0*/  IMAD R0, R7, R22, R24 ;  /* 0x0000001607007224 */ /* 0x004fc400078e0218 */
[----:B---3--:R-:W-:Y:S02]  /*0e00*/  IMAD R3, R4, R26, R3 ;  /* 0x0000001a04037224 */ /* 0x008fe400078e0203 */
[----:B------:R-:W-:Y:S02]  /*0e10*/  IMAD R154, R0, R15, R6 ;  /* 0x0000000f009a7224 */ /* 0x000fe400078e0206 */
[----:B------:R-:W-:Y:S02]  /*0e20*/  IMAD.MOV.U32 R4, RZ, RZ, 0x1 ;  /* 0x00000001ff047424 */ /* 0x000fe400078e00ff */
[----:B------:R-:W-:Y:S01]  /*0e30*/  IMAD.MOV.U32 R22, RZ, RZ, R28 ;  /* 0x000000ffff167224 */ /* 0x000fe200078e001c */
[----:B------:R-:W-:Y:S02]  /*0e40*/  SEL R153, R154, R3, !P1 ;  /* 0x000000039a997207 */ /* 0x000fe40004800000 */
[----:B------:R-:W-:Y:S02]  /*0e50*/  PRMT R0, R4, 0x7610, R0 ;  /* 0x0000761004007816 */ /* 0x000fe40000000000 */
[----:B------:R-:W-:-:S07]  /*0e60*/  SEL R154, R3, R154, !P1 ;  /* 0x0000009a039a7207 */ /* 0x000fce0004800000 */
.L_x_8:
[----:B------:R-:W-:-:S08]  /*0e70*/  NOP ;  /* 0x0000000000007918 */ /* 0x000fd00000000000 */
[----:B------:R-:W0:Y:S02]  /*0e80*/  USETMAXREG.TRY_ALLOC.CTAPOOL UP0, 0xe8 ;  /* 0x000000e8000079c8 */ /* 0x000e240008000600 */
[----:B0-----:R-:W-:-:S13]  /*0e90*/  PLOP3.LUT P0, PT, PT, PT, UP0, 0x80, 0x0 ;  /* 0x000000000000781c */ /* 0x001fda0003f0f008 */
[----:B------:R-:W-:Y:S05]  /*0ea0*/  @!P0 BRA `(.L_x_8) ;  /* 0xfffffffc00f08947 */ /* 0x000fea000383ffff */
[----:B------:R-:W-:Y:S01]  /*0eb0*/  ULDC.64 UR4, c[0x0][0x598] ;  /* 0x0001660000047ab9 */ /* 0x000fe20000000a00 */
[----:B------:R-:W-:Y:S01]  /*0ec0*/  ULDC.64 UR36, c[0x0][0x208] ;  /* 0x0000820000247ab9 */ /* 0x000fe20000000a00 */
[----:B------:R-:W-:-:S04]  /*0ed0*/  ISETP.NE.U32.AND P0, PT, RZ, UR4, PT ;  /* 0x00000004ff007c0c */ /* 0x000fc8000bf05070 */
[----:B------:R-:W-:-:S13]  /*0ee0*/  ISETP.NE.AND.EX P0, PT, RZ, UR5, PT, P0 ;  /* 0x00000005ff007c0c */ /* 0x000fda000bf05300 */
[----:B------:R-:W-:Y:S05]  /*0ef0*/  @!P0 BRA `(.L_x_11) ;  /* 0x00000000001c8947 */ /* 0x000fea0003800000 */
[----:B------:R-:W0:Y:S02]  /*0f00*/  LDC.64 R4, c[0x0][0x598] ;  /* 0x00016600ff047b82 */ /* 0x000e240000000a00 */
[----:B0-----:R-:W2:Y:S02]  /*0f10*/  LDG.E.64 R4, desc[UR36][R4.64] ;  /* 0x0000002404047981 */ /* 0x001ea4000c1e1b00 */
[----:B--2---:R-:W-:-:S04]  /*0f20*/  ISETP.NE.U32.AND P0, PT, R4, RZ, PT ;  /* 0x000000ff0400720c */ /* 0x004fc80003f05070 */
[----:B------:R-:W-:-:S13]  /*0f30*/  ISETP.NE.AND.EX P0, PT, R5, RZ, PT, P0 ;  /* 0x000000ff0500720c */ /* 0x000fda0003f05300 */
[----:B------:R-:W-:Y:S05]  /*0f40*/  @!P0 BRA `(.L_x_11) ;  /* 0x0000000000088947 */ /* 0x000fea0003800000 */
[----:B------:R0:W5:Y:S01]  /*0f50*/  LD.E R155, desc[UR36][R4.64] ;  /* 0x00000024049b7980 */ /* 0x000162000c101900 */
[----:B------:R-:W-:Y:S05]  /*0f60*/  BRA `(.L_x_12) ;  /* 0x0000000000247947 */ /* 0x000fea0003800000 */
.L_x_11:
[----:B------:R-:W-:Y:S02]  /*0f70*/  ULDC.64 UR4, c[0x0][0x588] ;  /* 0x0001620000047ab9 */ /* 0x000fe40000000a00 */
[----:B------:R-:W-:-:S04]  /*0f80*/  ISETP.NE.U32.AND P0, PT, RZ, UR4, PT ;  /* 0x00000004ff007c0c */ /* 0x000fc8000bf05070 */
[----:B------:R-:W-:-:S13]  /*0f90*/  ISETP.NE.AND.EX P0, PT, RZ, UR5, PT, P0 ;  /* 0x00000005ff007c0c */ /* 0x000fda000bf05300 */
[----:B------:R-:W-:Y:S05]  /*0fa0*/  @!P0 BRA `(.L_x_13) ;  /* 0x00000000000c8947 */ /* 0x000fea0003800000 */
[----:B------:R-:W0:Y:S02]  /*0fb0*/  LDC.64 R4, c[0x0][0x588] ;  /* 0x00016200ff047b82 */ /* 0x000e240000000a00 */
[----:B0-----:R1:W5:Y:S01]  /*0fc0*/  LDG.E R155, desc[UR36][R4.64] ;  /* 0x00000024049b7981 */ /* 0x001362000c1e1900 */
[----:B------:R-:W-:Y:S05]  /*0fd0*/  BRA `(.L_x_12) ;  /* 0x0000000000087947 */ /* 0x000fea0003800000 */
.L_x_13:
[----:B------:R-:W-:Y:S02]  /*0fe0*/  ULDC UR4, c[0x0][0x580] ;  /* 0x0001600000047ab9 */ /* 0x000fe40000000800 */
[----:B------:R-:W-:-:S07]  /*0ff0*/  IMAD.U32 R155, RZ, RZ, UR4 ;  /* 0x00000004ff9b7e24 */ /* 0x000fce000f8e00ff */
.L_x_12:
[----:B------:R-:W-:Y:S02]  /*1000*/  ULDC.64 UR4, c[0x0][0x5a0] ;  /* 0x0001680000047ab9 */ /* 0x000fe40000000a00 */
[----:B------:R-:W-:-:S04]  /*1010*/  ISETP.NE.U32.AND P0, PT, RZ, UR4, PT ;  /* 0x00000004ff007c0c */ /* 0x000fc8000bf05070 */
[----:B------:R-:W-:-:S13]  /*1020*/  ISETP.NE.AND.EX P0, PT, RZ, UR5, PT, P0 ;  /* 0x00000005ff007c0c */ /* 0x000fda000bf05300 */
[----:B------:R-:W-:Y:S05]  /*1030*/  @!P0 BRA `(.L_x_14) ;  /* 0x00000000001c8947 */ /* 0x000fea0003800000 */
[----:B01----:R-:W0:Y:S02]  /*1040*/  LDC.64 R4, c[0x0][0x5a0] ;  /* 0x00016800ff047b82 */ /* 0x003e240000000a00 */
[----:B0-----:R-:W2:Y:S02]  /*1050*/  LDG.E.64 R4, desc[UR36][R4.64] ;  /* 0x0000002404047981 */ /* 0x001ea4000c1e1b00 */
[----:B--2---:R-:W-:-:S04]  /*1060*/  ISETP.NE.U32.AND P0, PT, R4, RZ, PT ;  /* 0x000000ff0400720c */ /* 0x004fc80003f05070 */
[----:B------:R-:W-:-:S13]  /*1070*/  ISETP.NE.AND.EX P0, PT, R5, RZ, PT, P0 ;  /* 0x000000ff0500720c */ /* 0x000fda0003f05300 */
[----:B------:R-:W-:Y:S05]  /*1080*/  @!P0 BRA `(.L_x_14) ;  /* 0x0000000000088947 */ /* 0x000fea0003800000 */
[----:B------:R0:W5:Y:S01]  /*1090*/  LD.E R156, desc[UR36][R4.64] ;  /* 0x00000024049c7980 */ /* 0x000162000c101900 */
[----:B------:R-:W-:Y:S05]  /*10a0*/  BRA `(.L_x_15) ;  /* 0x0000000000247947 */ /* 0x000fea0003800000 */
.L_x_14:
[----:B------:R-:W-:Y:S02]  /*10b0*/  ULDC.64 UR4, c[0x0][0x590] ;  /* 0x0001640000047ab9 */ /* 0x000fe40000000a00 */
[----:B------:R-:W-:-:S04]  /*10c0*/  ISETP.NE.U32.AND P0, PT, RZ, UR4, PT ;  /* 0x00000004ff007c0c */ /* 0x000fc8000bf05070 */
[----:B------:R-:W-:-:S13]  /*10d0*/  ISETP.NE.AND.EX P0, PT, RZ, UR5, PT, P0 ;  /* 0x00000005ff007c0c */ /* 0x000fda000bf05300 */
[----:B------:R-:W-:Y:S05]  /*10e0*/  @!P0 BRA `(.L_x_16) ;  /* 0x00000000000c8947 */ /* 0x000fea0003800000 */
[----:B------:R-:W2:Y:S02]  /*10f0*/  LDC.64 R156, c[0x0][0x590] ;  /* 0x00016400ff9c7b82 */ /* 0x000ea40000000a00 */
[----:B--2---:R2:W5:Y:S01]  /*1100*/  LDG.E R156, desc[UR36][R156.64] ;  /* 0x000000249c9c7981 */ /* 0x004562000c1e1900 */
[----:B------:R-:W-:Y:S05]  /*1110*/  BRA `(.L_x_15) ;  /* 0x0000000000087947 */ /* 0x000fea0003800000 */
.L_x_16:
[----:B------:R-:W-:Y:S02]  /*1120*/  ULDC UR4, c[0x0][0x584] ;  /* 0x0001610000047ab9 */ /* 0x000fe40000000800 */
[----:B------:R-:W-:-:S07]  /*1130*/  IMAD.U32 R156, RZ, RZ, UR4 ;  /* 0x00000004ff9c7e24 */ /* 0x000fce000f8e00ff */
.L_x_15:
[----:B------:R-:W-:-:S13]  /*1140*/  LOP3.LUT P0, RZ, R0, 0xff, RZ, 0xc0, !PT ;  /* 0x000000ff00ff7812 */ /* 0x000fda000780c0ff */
[----:B------:R-:W-:Y:S05]  /*1150*/  @!P0 EXIT ;  /* 0x000000000000894d */ /* 0x000fea0003800000 */
[----:B------:R-:W-:Y:S01]  /*1160*/  ULDC UR4, c[0x0][0x28c] ;  /* 0x0000a30000047ab9 */ /* 0x000fe20000000800 */
[----:B------:R-:W-:Y:S01]  /*1170*/  ULDC.64 UR6, c[0x0][0x5c8] ;  /* 0x0001720000067ab9 */ /* 0x000fe20000000a00 */
[----:B------:R-:W-:Y:S02]  /*1180*/  UIADD3 UR4, UR4, 0x7f, URZ ;  /* 0x0000007f04047890 */ /* 0x000fe4000fffe03f */
[----:B------:R-:W-:Y:S02]  /*1190*/  USHF.L.U64.HI UR40, UR6, 0x7, UR7 ;  /* 0x0000000706287899 */ /* 0x000fe40008010207 */
[----:B------:R-:W-:Y:S02]  /*11a0*/  USHF.R.S32.HI UR5, URZ, 0x1f, UR4 ;  /* 0x0000001f3f057899 */ /* 0x000fe40008011404 */
[----:B------:R-:W-:Y:S02]  /*11b0*/  USHF.L.U32 UR41, UR6, 0x7, URZ ;  /* 0x0000000706297899 */ /* 0x000fe4000800063f */
[----:B------:R-:W-:-:S02]  /*11c0*/  ULEA.HI UR5, UR5, UR4, URZ, 0x7 ;  /* 0x0000000405057291 */ /* 0x000fc4000f8f383f */
[----:B------:R-:W-:Y:S02]  /*11d0*/  USHF.L.U64.HI UR42, UR6, 0x3, UR7 ;  /* 0x00000003062a7899 */ /* 0x000fe40008010207 */
[----:B------:R-:W-:Y:S02]  /*11e0*/  USHF.L.U32 UR43, UR6, 0x3, URZ ;  /* 0x00000003062b7899 */ /* 0x000fe4000800063f */
[----:B------:R-:W-:Y:S02]  /*11f0*/  USHF.L.U64.HI UR44, UR6, 0x8, UR7 ;  /* 0x00000008062c7899 */ /* 0x000fe40008010207 */
[----:B------:R-:W-:Y:S02]  /*1200*/  USHF.L.U32 UR45, UR6, 0x8, URZ ;  /* 0x00000008062d7899 */ /* 0x000fe4000800063f */
[----:B------:R-:W-:Y:S01]  /*1210*/  USHF.R.S32.HI UR46, URZ, 0x7, UR5 ;  /* 0x000000073f2e7899 */ /* 0x000fe20008011405 */
[----:B------:R-:W-:Y:S01]  /*1220*/  UMOV UR38, URZ ;  /* 0x0000003f00267c82 */ /* 0x000fe20008000000 */
[----:B------:R-:W-:-:S10]  /*1230*/  UMOV UR39, URZ ;  /* 0x0000003f00277c82 */ /* 0x000fd40008000000 */
.L_x_54:
[----:B------:R-:W-:Y:S01]  /*1240*/  LOP3.LUT R0, R18, 0x80, RZ, 0xc0, !PT ;  /* 0x0000008012007812 */ /* 0x000fe200078ec0ff */
[----:B---3--:R-:W3:Y:S01]  /*1250*/  S2UR UR7, SR_CgaCtaId ;  /* 0x00000000000779c3 */ /* 0x008ee20000008800 */
[----:B------:R-:W-:Y:S02]  /*1260*/  UMOV UR6, 0x400 ;  /* 0x0000040000067882 */ /* 0x000fe40000000000 */
[----:B------:R-:W-:-:S06]  /*1270*/  SHF.R.U32.HI R0, RZ, 0x7, R0 ;  /* 0x00000007ff007819 */ /* 0x000fcc0000011600 */
[----:B------:R-:W4:Y:S01]  /*1280*/  SHFL.IDX PT, R0, R0, RZ, 0x1f ;  /* 0x00001fff00007589 */ /* 0x000f2200000e0000 */
[----:B---3--:R-:W-:Y:S01]  /*1290*/  ULEA UR6, UR7, UR6, 0x18 ;  /* 0x0000000607067291 */ /* 0x008fe2000f8ec03f */
[----:B----4-:R-:W-:-:S13]  /*12a0*/  R2UR UR4, R0 ;  /* 0x00000000000472ca */ /* 0x010fda00000e0000 */
[----:B------:R-:W-:-:S04]  /*12b0*/  ULEA.HI UR5, UR4, UR4, URZ, 0x1 ;  /* 0x0000000404057291 */ /* 0x000fc8000f8f083f */
[----:B------:R-:W-:-:S04]  /*12c0*/  ULOP3.LUT UR5, UR5, 0x7fffe, URZ, 0xc0, !UPT ;  /* 0x0007fffe05057892 */ /* 0x000fc8000f8ec03f */
[----:B------:R-:W-:-:S03]  /*12d0*/  UIADD3 UR5, UR4, -UR5, URZ ;  /* 0x8000000504057290 */ /* 0x000fc6000fffe03f */
[----:B------:R-:W-:Y:S01]  /*12e0*/  ULDC UR4, c[0x0][0x28c] ;  /* 0x0000a30000047ab9 */ /* 0x000fe20000000800 */
[----:B------:R-:W-:Y:S01]  /*12f0*/  ULEA UR5, UR5, UR6, 0xd ;  /* 0x0000000605057291 */ /* 0x000fe2000f8e683f */
[----:B------:R-:W-:-:S03]  /*1300*/  ISETP.LT.AND P0, PT, RZ, UR4, PT ;  /* 0x00000004ff007c0c */ /* 0x000fc6000bf01270 */
[----:B------:R-:W-:-:S04]  /*1310*/  UIADD3 UR5, UR5, 0x100, URZ ;  /* 0x0000010005057890 */ /* 0x000fc8000fffe03f */
[----:B------:R-:W-:-:S04]  /*1320*/  USHF.R.U32.HI UR5, URZ, 0x4, UR5 ;  /* 0x000000043f057899 */ /* 0x000fc80008011605 */
[----:B------:R-:W-:Y:S02]  /*1330*/  ULOP3.LUT UR47, UR5, 0x3fff, URZ, 0xc0, !UPT ;  /* 0x00003fff052f7892 */ /* 0x000fe4000f8ec03f */
[----:B-1----:R-:W-:Y:S10]  /*1340*/  @P0 BRA `(.L_x_17) ;  /* 0x0000000000400947 */ /* 0x002ff40003800000 */
[----:B------:R-:W-:Y:S01]  /*1350*/  MOV R0, 0x0 ;  /* 0x0000000000007802 */ /* 0x000fe20000000f00 */
[----:B------:R-:W-:Y:S01]  /*1360*/  ULDC.64 UR4, c[0x4][0x68] ;  /* 0x01001a0000047ab9 */ /* 0x000fe20000000a00 */
[----:B------:R-:W-:Y:S01]  /*1370*/  ULDC.64 UR6, c[0x4][0x8] ;  /* 0x0100020000067ab9 */ /* 0x000fe20000000a00 */
[----:B01----:R-:W-:Y:S01]  /*1380*/  IMAD.U32 R4, RZ, RZ, UR4 ;  /* 0x00000004ff047e24 */ /* 0x003fe2000f8e00ff */
[----:B------:R0:W1:Y:S01]  /*1390*/  LDC.64 R14, c[0x4][R0] ;  /* 0x01000000000e7b82 */ /* 0x0000620000000a00 */
[----:B------:R-:W-:Y:S01]  /*13a0*/  IMAD.U32 R5, RZ, RZ, UR5 ;  /* 0x00000005ff057e24 */ /* 0x000fe2000f8e00ff */
[----:B------:R-:W-:Y:S01]  /*13b0*/  ULDC.64 UR4, c[0x4][0x70] ;  /* 0x01001c0000047ab9 */ /* 0x000fe20000000a00 */
[----:B------:R-:W-:Y:S02]  /*13c0*/  IMAD.U32 R10, RZ, RZ, UR6 ;  /* 0x00000006ff0a7e24 */ /* 0x000fe4000f8e00ff */
[----:B------:R-:W-:Y:S02]  /*13d0*/  IMAD.U32 R6, RZ, RZ, UR4 ;  /* 0x00000004ff067e24 */ /* 0x000fe4000f8e00ff */
[----:B------:R-:W-:-:S02]  /*13e0*/  IMAD.U32 R7, RZ, RZ, UR5 ;  /* 0x00000005ff077e24 */ /* 0x000fc4000f8e00ff */
[----:B------:R-:W-:Y:S02]  /*13f0*/  IMAD.U32 R11, RZ, RZ, UR7 ;  /* 0x00000007ff0b7e24 */ /* 0x000fe4000f8e00ff */
[----:B------:R-:W-:Y:S02]  /*1400*/  IMAD.MOV.U32 R8, RZ, RZ, 0x1e1 ;  /* 0x000001e1ff087424 */ /* 0x000fe400078e00ff */
[----:B------:R-:W-:Y:S02]  /*1410*/  IMAD.MOV.U32 R12, RZ, RZ, 0x1 ;  /* 0x00000001ff0c7424 */ /* 0x000fe400078e00ff */
[----:B0-----:R-:W-:-:S07]  /*1420*/  IMAD.MOV.U32 R13, RZ, RZ, RZ ;  /* 0x000000ffff0d7224 */ /* 0x001fce00078e00ff */
[----:B------:R-:W-:-:S07]  /*1430*/  LEPC R20, `(.L_x_17) ;  /* 0x000000001014794e */ /* 0x000fce0000000000 */
[----:B-12--5:R-:W-:Y:S05]  /*1440*/  CALL.ABS.NOINC R14 ;  /* 0x000000000e007343 */ /* 0x026fea0003c00000 */
.L_x_17:
[----:B------:R-:W-:-:S04]  /*1450*/  LOP3.LUT R0, R19, 0x1, RZ, 0xfc, !PT ;  /* 0x0000000113007812 */ /* 0x000fc800078efcff */
[----:B------:R-:W-:-:S13]  /*1460*/  ISETP.NE.AND P0, PT, R0, 0x3, PT ;  /* 0x000000030000780c */ /* 0x000fda0003f05270 */
[----:B------:R-:W-:Y:S05]  /*1470*/  @!P0 BRA `(.L_x_18) ;  /* 0x0000000000048947 */ /* 0x000fea0003800000 */
[----:B------:R-:W-:Y:S01]  /*1480*/  BPT.TRAP 0x1 ;  /* 0x000000040000795c */ /* 0x000fe20000300000 */
.L_x_18:
[----:B------:R-:W3:Y:S01]  /*1490*/  S2UR UR5, SR_CgaCtaId ;  /* 0x00000000000579c3 */ /* 0x000ee20000008800 */
[----:B------:R-:W-:Y:S01]  /*14a0*/  UMOV UR4, 0x400 ;  /* 0x0000040000047882 */ /* 0x000fe20000000000 */
[----:B------:R-:W-:Y:S02]  /*14b0*/  IMAD.U32 R0, RZ, RZ, UR38 ;  /* 0x00000026ff007e24 */ /* 0x000fe4000f8e00ff */
[----:B------:R-:W-:-:S03]  /*14c0*/  IMAD.U32 R3, RZ, RZ, UR39 ;  /* 0x00000027ff037e24 */ /* 0x000fc6000f8e00ff */
[----:B------:R-:W-:Y:S01]  /*14d0*/  SHF.L.U32 R0, R0, 0x1f, RZ ;  /* 0x0000001f00007819 */ /* 0x000fe200000006ff */
[----:B---3--:R-:W-:-:S06]  /*14e0*/  ULEA UR4, UR5, UR4, 0x18 ;  /* 0x0000000405047291 */ /* 0x008fcc000f8ec03f */
[----:B------:R-:W-:-:S04]  /*14f0*/  IMAD.U32 R6, RZ, RZ, UR4 ;  /* 0x00000004ff067e24 */ /* 0x000fc8000f8e00ff */
[----:B------:R-:W-:-:S04]  /*1500*/  IMAD R3, R3, 0x8, R6 ;  /* 0x0000000803037824 */ /* 0x000fc800078e0206 */
[----:B------:R3:W4:Y:S01]  /*1510*/  SYNCS.PHASECHK.TRANS64.TRYWAIT P1, [R3+URZ], R0 ;  /* 0x00000000030075a7 */ /* 0x000722000802017f */
[----:B------:R-:W-:Y:S05]  /*1520*/  @!P0 BRA `(.L_x_19) ;  /* 0x0000000000048947 */ /* 0x000fea0003800000 */
[----:B------:R-:W-:Y:S01]  /*1530*/  BPT.TRAP 0x1 ;  /* 0x000000040000795c */ /* 0x000fe20000300000 */
.L_x_19:
[----:B----4-:R-:W-:Y:S05]  /*1540*/  @P1 BRA `(.L_x_20) ;  /* 0x0000000000081947 */ /* 0x010fea0003800000 */
[----:B------:R-:W4:Y:S02]  /*1550*/  SYNCS.PHASECHK.TRANS64.TRYWAIT P1, [R3+URZ], R0 ;  /* 0x00000000030075a7 */ /* 0x000f24000802017f */
[----:B----4-:R-:W-:Y:S05]  /*1560*/  @!P1 BRA `(.L_x_21) ;  /* 0x0000009c00d49947 */ /* 0x010fea0003800000 */
.L_x_20:
[----:B------:R-:W-:-:S04]  /*1570*/  UISETP.LT.AND UP0, UPT, UR46, 0x1, UPT ;  /* 0x000000012e00788c */ /* 0x000fc8000bf01270 */
[----:B------:R-:W-:-:S06]  /*1580*/  USEL UR4, UR46, 0x1, UP0 ;  /* 0x000000012e047887 */ /* 0x000fcc0008000000 */
[----:B---34-:R-:W-:Y:S01]  /*1590*/  IMAD.U32 R0, RZ, RZ, UR4 ;  /* 0x00000004ff007e24 */ /* 0x018fe2000f8e00ff */
[----:B------:R-:W-:Y:S05]  /*15a0*/  WARPSYNC.ALL ;  /* 0x0000000000007948 */ /* 0x000fea0003800000 */
[----:B------:R-:W-:-:S04]  /*15b0*/  IADD3 R0, -R0, UR46, RZ ;  /* 0x0000002e00007c10 */ /* 0x000fc8000fffe1ff */
[----:B------:R-:W-:Y:S02]  /*15c0*/  ISETP.GE.AND P1, PT, R0, 0x1, PT ;  /* 0x000000010000780c */ /* 0x000fe40003f26270 */
[----:B------:R-:W-:Y:S01]  /*15d0*/  R2UR UR4, R6 ;  /* 0x00000000060472ca */ /* 0x000fe200000e0000 */
[----:B------:R-:W-:Y:S01]  /*15e0*/  WARPGROUP.ARRIVE ;  /* 0x00000000000079c5 */ /* 0x000fe20000000000 */
[----:B------:R-:W-:Y:S01]  /*15f0*/  UMOV UR9, 0x40000040 ;  /* 0x4000004000097882 */ /* 0x000fe20000000000 */
[----:B------:R-:W-:-:S10]  /*1600*/  UMOV UR11, 0x40000040 ;  /* 0x40000040000b7882 */ /* 0x000fd40000000000 */
[----:B------:R-:W-:-:S04]  /*1610*/  UIADD3 UR4, UR4, 0x30100, URZ ;  /* 0x0003010004047890 */ /* 0x000fc8000fffe03f */
[----:B------:R-:W-:-:S04]  /*1620*/  USHF.R.U32.HI UR4, URZ, 0x4, UR4 ;  /* 0x000000043f047899 */ /* 0x000fc80008011604 */
[----:B------:R-:W-:Y:S02]  /*1630*/  ULOP3.LUT UR5, UR4, 0x3fff, URZ, 0xc0, !UPT ;  /* 0x00003fff04057892 */ /* 0x000fe4000f8ec03f */
[----:B------:R-:W-:Y:S02]  /*1640*/  ULOP3.LUT UR4, UR47, 0x10000, URZ, 0xfc, !UPT ;  /* 0x000100002f047892 */ /* 0x000fe4000f8efc3f */
[----:B------:R-:W-:Y:S02]  /*1650*/  ULOP3.LUT UR5, UR5, 0x10000, URZ, 0xfc, !UPT ;  /* 0x0001000005057892 */ /* 0x000fe4000f8efc3f */
[----:B------:R-:W-:Y:S02]  /*1660*/  ULEA UR7, UR39, UR4, 0xc ;  /* 0x0000000427077291 */ /* 0x000fe4000f8e603f */
[----:B------:R-:W-:Y:S02]  /*1670*/  ULEA UR6, UR39, UR5, 0x9 ;  /* 0x0000000527067291 */ /* 0x000fe4000f8e483f */
[----:B------:R-:W-:-:S02]  /*1680*/  UIADD3 UR12, UR7, 0x400, URZ ;  /* 0x00000400070c7890 */ /* 0x000fc4000fffe03f */
[----:B------:R-:W-:Y:S02]  /*1690*/  UIADD3 UR13, UR7, 0x800, URZ ;  /* 0x00000800070d7890 */ /* 0x000fe4000fffe03f */
[----:B------:R-:W-:Y:S01]  /*16a0*/  UMOV UR8, UR7 ;  /* 0x0000000700087c82 */ /* 0x000fe20008000000 */
[----:B------:R-:W-:Y:S01]  /*16b0*/  UMOV UR10, UR6 ;  /* 0x00000006000a7c82 */ /* 0x000fe20008000000 */
[----:B------:R-:W-:Y:S01]  /*16c0*/  UIADD3 UR14, UR7, 0xc00, URZ ;  /* 0x00000c00070e7890 */ /* 0x000fe2000fffe03f */
[----:B------:R-:W-:Y:S01]  /*16d0*/  IGMMA.64x64x32.S8.S8 R120, gdesc[UR8], RZ, !UPT, gsb0 ;  /* 0x01e00000087879f1 */ /* 0x000fe2000c0410ff */
[----:B------:R-:W-:Y:S01]  /*16e0*/  UMOV UR8, UR12 ;  /* 0x0000000c00087c82 */ /* 0x000fe20008000000 */
[----:B------:R-:W-:Y:S01]  /*16f0*/  UMOV UR9, 0x40000040 ;  /* 0x4000004000097882 */ /* 0x000fe20000000000 */
[----:B------:R-:W-:Y:S01]  /*1700*/  UIADD3 UR12, UR7, 0x402, URZ ;  /* 0x00000402070c7890 */ /* 0x000fe2000fffe03f */
[----:B------:R-:W-:Y:S02]  /*1710*/  WARPGROUP.DEPBAR.LE gsb0, 0x0 ;  /* 0x00008000000079c5 */ /* 0x000fe40000010000 */
[----:B------:R-:W-:-:S06]  /*1720*/  WARPGROUP.ARRIVE ;  /* 0x00000000000079c5 */ /* 0x000fcc0000000000 */
        /* <DEDUP_REMOVED lines=13> */
[----:B------:R-:W-:Y:S02]  /*1800*/  UIADD3 UR8, UR7, 0x2, URZ ;  /* 0x0000000207087890 */ /* 0x000fe4000fffe03f */
[----:B------:R-:W-:Y:S01]  /*1810*/  UIADD3 UR10, UR6, 0x2, URZ ;  /* 0x00000002060a7890 */ /* 0x000fe2000fffe03f */
[----:B------:R-:W-:Y:S01]  /*1820*/  UMOV UR9, 0x40000040 ;  /* 0x4000004000097882 */ /* 0x000fe20000000000 */
[----:B------:R-:W-:Y:S01]  /*1830*/  UMOV UR11, 0x40000040 ;  /* 0x40000040000b7882 */ /* 0x000fe20000000000 */
[----:B------:R-:W-:Y:S02]  /*1840*/  WARPGROUP.DEPBAR.LE gsb0, 0x0 ;  /* 0x00008000000079c5 */ /* 0x000fe40000010000 */
[----:B------:R-:W-:-:S06]  /*1850*/  WARPGROUP.ARRIVE ;  /* 0x00000000000079c5 */ /* 0x000fcc0000000000 */
[----:B------:R-:W-:Y:S01]  /*1860*/  IGMMA.64x64x32.S8.S8 R120, gdesc[UR8], R120, gsb0 ;  /* 0x01e00000087879f1 */ /* 0x000fe20008041078 */
[----:B------:R-:W-:Y:S01]  /*1870*/  UMOV UR8, UR12 ;  /* 0x0000000c00087c82 */ /* 0x000fe20008000000 */
[----:B------:R-:W-:Y:S01]  /*1880*/  UMOV UR9, 0x40000040 ;  /* 0x4000004000097882 */ /* 0x000fe20000000000 */
[----:B------:R-:W-:Y:S01]  /*1890*/  UIADD3 UR12, UR7, 0x404, URZ ;  /* 0x00000404070c7890 */ /* 0x000fe2000fffe03f */
        /* <DEDUP_REMOVED lines=38> */
[----:B------:R-:W-:Y:S02]  /*1b00*/  UIADD3 UR8, UR7, 0x6, URZ ;  /* 0x0000000607087890 */ /* 0x000fe4000fffe03f */
[----:B------:R-:W-:Y:S01]  /*1b10*/  UIADD3 UR10, UR6, 0x6, URZ ;  /* 0x00000006060a7890 */ /* 0x000fe2000fffe03f */
[----:B------:R-:W-:Y:S01]  /*1b20*/  UMOV UR9, 0x40000040 ;  /* 0x4000004000097882 */ /* 0x000fe20000000000 */
[----:B------:R-:W-:Y:S01]  /*1b30*/  UMOV UR11, 0x40000040 ;  /* 0x40000040000b7882 */ /* 0x000fe20000000000 */
[----:B------:R-:W-:Y:S02]  /*1b40*/  UIADD3 UR6, UR7, 0x406, URZ ;  /* 0x0000040607067890 */ /* 0x000fe4000fffe03f */
        /* <DEDUP_REMOVED lines=18> */
[----:B------:R-:W-:Y:S03]  /*1c70*/  IGMMA.64x64x32.S8.S8 R24, gdesc[UR8], R24, gsb0 ;  /* 0x01e00000081879f1 */ /* 0x000fe60008041018 */
[----:B------:R-:W-:Y:S02]  /*1c80*/  WARPGROUP.DEPBAR.LE gsb0, 0x0 ;  /* 0x00008000000079c5 */ /* 0x000fe40000010000 */
[----:B------:R-:W-:Y:S05]  /*1c90*/  @!P1 BRA `(.L_x_22) ;  /* 0x0000000800449947 */ /* 0x000fea0003800000 */
[----:B------:R-:W-:Y:S02]  /*1ca0*/  UIADD3 UR7, UR39, 0x1, URZ ;  /* 0x0000000127077890 */ /* 0x000fe4000fffe03f */
[----:B------:R-:W-:Y:S02]  /*1cb0*/  IMAD.U32 R3, RZ, RZ, UR39 ;  /* 0x00000027ff037e24 */ /* 0x000fe4000f8e00ff */
[----:B------:R-:W-:-:S04]  /*1cc0*/  UISETP.NE.AND UP0, UPT, UR7, 0x3, UPT ;  /* 0x000000030700788c */ /* 0x000fc8000bf05270 */
[----:B------:R-:W-:Y:S02]  /*1cd0*/  USEL UR6, URZ, 0x1, UP0 ;  /* 0x000000013f067887 */ /* 0x000fe40008000000 */
[----:B------:R-:W-:Y:S02]  /*1ce0*/  USEL UR7, UR7, URZ, UP0 ;  /* 0x0000003f07077287 */ /* 0x000fe40008000000 */
[----:B------:R-:W-:-:S06]  /*1cf0*/  ULOP3.LUT UR6, UR38, UR6, URZ, 0x3c, !UPT ;  /* 0x0000000626067292 */ /* 0x000fcc000f8e3c3f */
[----:B------:R-:W-:-:S07]  /*1d00*/  IMAD.U32 R7, RZ, RZ, UR6 ;  /* 0x00000006ff077e24 */ /* 0x000fce000f8e00ff */
.L_x_29:
[----:B------:R-:W-:Y:S05]  /*1d10*/  @!P0 BRA `(.L_x_23) ;  /* 0x0000000000048947 */ /* 0x000fea0003800000 */
[----:B------:R-:W-:Y:S01]  /*1d20*/  BPT.TRAP 0x1 ;  /* 0x000000040000795c */ /* 0x000fe20000300000 */
.L_x_23:
[----:B------:R-:W3:Y:S01]  /*1d30*/  S2UR UR8, SR_CgaCtaId ;  /* 0x00000000000879c3 */ /* 0x000ee20000008800 */
[----:B------:R-:W-:Y:S01]  /*1d40*/  UMOV UR6, 0x400 ;  /* 0x0000040000067882 */ /* 0x000fe20000000000 */
[----:B01----:R-:W-:Y:S01]  /*1d50*/  IMAD.U32 R5, RZ, RZ, UR7 ;  /* 0x00000007ff057e24 */ /* 0x003fe2000f8e00ff */
[----:B------:R-:W-:Y:S01]  /*1d60*/  SHF.L.U32 R4, R7, 0x1f, RZ ;  /* 0x0000001f07047819 */ /* 0x000fe200000006ff */
[----:B---3--:R-:W-:-:S06]  /*1d70*/  ULEA UR6, UR8, UR6, 0x18 ;  /* 0x0000000608067291 */ /* 0x008fcc000f8ec03f */
[----:B------:R-:W-:-:S04]  /*1d80*/  IMAD.U32 R6, RZ, RZ, UR6 ;  /* 0x00000006ff067e24 */ /* 0x000fc8000f8e00ff */
[----:B------:R-:W-:-:S04]  /*1d90*/  IMAD R5, R5, 0x8, R6 ;  /* 0x0000000805057824 */ /* 0x000fc800078e0206 */
[----:B------:R0:W1:Y:S01]  /*1da0*/  SYNCS.PHASECHK.TRANS64.TRYWAIT P1, [R5+URZ], R4 ;  /* 0x00000004050075a7 */ /* 0x000062000802017f */
[----:B------:R-:W-:Y:S05]  /*1db0*/  @!P0 BRA `(.L_x_24) ;  /* 0x0000000000048947 */ /* 0x000fea0003800000 */
[----:B------:R-:W-:Y:S01]  /*1dc0*/  BPT.TRAP 0x1 ;  /* 0x000000040000795c */ /* 0x000fe20000300000 */
.L_x_24:
[----:B-1----:R-:W-:Y:S05]  /*1dd0*/  @P1 BRA `(.L_x_25) ;  /* 0x0000000000081947 */ /* 0x002fea0003800000 */
[----:B------:R-:W1:Y:S02]  /*1de0*/  SYNCS.PHASECHK.TRANS64.TRYWAIT P1, [R5+URZ], R4 ;  /* 0x00000004050075a7 */ /* 0x000e64000802017f */
[----:B-1----:R-:W-:Y:S05]  /*1df0*/  @!P1 BRA `(.L_x_26) ;  /* 0x0000009400c49947 */ /* 0x002fea0003800000 */
.L_x_25:
[----:B------:R-:W-:Y:S01]  /*1e00*/  ULEA UR6, UR7, UR4, 0xc ;  /* 0x0000000407067291 */ /* 0x000fe2000f8e603f */
[----:B------:R-:W-:Y:S01]  /*1e10*/  WARPGROUP.ARRIVE ;  /* 0x00000000000079c5 */ /* 0x000fe20000000000 */
[----:B------:R-:W-:Y:S01]  /*1e20*/  ULEA UR12, UR7, UR5, 0x9 ;  /* 0x00000005070c7291 */ /* 0x000fe2000f8e483f */
[----:B------:R-:W-:Y:S01]  /*1e30*/  UMOV UR9, 0x40000040 ;  /* 0x4000004000097882 */ /* 0x000fe20000000000 */
[----:B------:R-:W-:Y:S01]  /*1e40*/  UMOV UR11, 0x40000040 ;  /* 0x40000040000b7882 */ /* 0x000fe20000000000 */
[----:B------:R-:W-:Y:S02]  /*1e50*/  UIADD3 UR13, UR6, 0x400, URZ ;  /* 0x00000400060d7890 */ /* 0x000fe4000fffe03f */
[----:B------:R-:W-:Y:S02]  /*1e60*/  UMOV UR8, UR6 ;  /* 0x0000000600087c82 */ /* 0x000fe40008000000 */
[----:B------:R-:W-:Y:S01]  /*1e70*/  UMOV UR10, UR12 ;  /* 0x0000000c000a7c82 */ /* 0x000fe20008000000 */
[----:B------:R-:W-:Y:S01]  /*1e80*/  UIADD3 UR14, UR6, 0x800, URZ ;  /* 0x00000800060e7890 */ /* 0x000fe2000fffe03f */
[----:B------:R-:W-:Y:S01]  /*1e90*/  IGMMA.64x64x32.S8.S8 R120, gdesc[UR8], R120, gsb0 ;  /* 0x01e00000087879f1 */ /* 0x000fe20008041078 */
[----:B------:R-:W-:Y:S01]  /*1ea0*/  UMOV UR9, 0x40000040 ;  /* 0x4000004000097882 */ /* 0x000fe20000000000 */
[----:B------:R-:W-:Y:S01]  /*1eb0*/  UMOV UR8, UR13 ;  /* 0x0000000d00087c82 */ /* 0x000fe20008000000 */
[----:B------:R-:W-:-:S02]  /*1ec0*/  UIADD3 UR15, UR6, 0xc00, URZ ;  /* 0x00000c00060f7890 */ /* 0x000fc4000fffe03f */
        /* <DEDUP_REMOVED lines=90> */
[----:B------:R-:W-:Y:S01]  /*2470*/  BPT.TRAP 0x1 ;  /* 0x000000040000795c */ /* 0x000fe20000300000 */
.L_x_27:
[----:B------:R-:W-:-:S13]  /*2480*/  ISETP.NE.AND P1, PT, R23, RZ, PT ;  /* 0x000000ff1700720c */ /* 0x000fda0003f25270 */
[----:B01----:R-:W-:-:S04]  /*2490*/  @P1 IMAD R4, R3, 0x8, R6 ;  /* 0x0000000803041824 */ /* 0x003fc800078e0206 */
[----:B------:R-:W-:-:S05]  /*24a0*/  @P1 VIADD R5, R4, 0x18 ;  /* 0x0000001804051836 */ /* 0x000fca0000000000 */
[----:B------:R-:W-:-:S04]  /*24b0*/  @P1 PRMT R5, R152, 0x654, R5 ;  /* 0x0000065498051816 */ /* 0x000fc80000000005 */
[----:B------:R0:W-:Y:S01]  /*24c0*/  @P1 SYNCS.ARRIVE.TRANS64.RED.A1T0 RZ, [R5+URZ], RZ ;  /* 0x000000ff05ff19a7 */ /* 0x0001e2000810043f */
[----:B------:R-:W-:-:S13]  /*24d0*/  ISETP.GT.U32.AND P1, PT, R19, 0x1, PT ;  /* 0x000000011300780c */ /* 0x000fda0003f24070 */
[----:B0-----:R-:W-:Y:S05]  /*24e0*/  @P1 BRA `(.L_x_28) ;  /* 0x0000000000041947 */ /* 0x001fea0003800000 */
[----:B------:R-:W-:Y:S01]  /*24f0*/  BPT.TRAP 0x1 ;  /* 0x000000040000795c */ /* 0x000fe20000300000 */
.L_x_28:
[----:B------:R-:W-:Y:S01]  /*2500*/  UIADD3 UR7, UR7, 0x1, URZ ;  /* 0x0000000107077890 */ /* 0x000fe2000fffe03f */
[C---:B------:R-:W-:Y:S01]  /*2510*/  ISETP.GT.AND P2, PT, R0.reuse, 0x1, PT ;  /* 0x000000010000780c */ /* 0x040fe20003f44270 */
[----:B------:R-:W-:Y:S02]  /*2520*/  VIADD R3, R3, 0x1 ;  /* 0x0000000103037836 */ /* 0x000fe40000000000 */
[----:B------:R-:W-:Y:S01]  /*2530*/  UISETP.NE.AND UP0, UPT, UR7, 0x3, UPT ;  /* 0x000000030700788c */ /* 0x000fe2000bf05270 */
[----:B------:R-:W-:Y:S02]  /*2540*/  VIADD R0, R0, 0xffffffff ;  /* 0xffffffff00007836 */ /* 0x000fe40000000000 */
[C---:B------:R-:W-:Y:S01]  /*2550*/  ISETP.NE.AND P1, PT, R3.reuse, 0x3, PT ;  /* 0x000000030300780c */ /* 0x040fe20003f25270 */
[----:B------:R-:W-:Y:S02]  /*2560*/  USEL UR6, URZ, 0x1, UP0 ;  /* 0x000000013f067887 */ /* 0x000fe40008000000 */
[----:B------:R-:W-:Y:S01]  /*2570*/  USEL UR7, UR7, URZ, UP0 ;  /* 0x0000003f07077287 */ /* 0x000fe20008000000 */
[----:B------:R-:W-:-:S03]  /*2580*/  SEL R3, R3, RZ, P1 ;  /* 0x000000ff03037207 */ /* 0x000fc60000800000 */
[----:B------:R-:W-:Y:S01]  /*2590*/  LOP3.LUT R7, R7, UR6, RZ, 0x3c, !PT ;  /* 0x0000000607077c12 */ /* 0x000fe2000f8e3cff */
[----:B------:R-:W-:Y:S07]  /*25a0*/  @P2 BRA `(.L_x_29) ;  /* 0xfffffff400d82947 */ /* 0x000fee000383ffff */
.L_x_22:
[----:B------:R-:W3:Y:S02]  /*25b0*/  LDC R0, c[0x0][0x28c] ;  /* 0x0000a300ff007b82 */ /* 0x000ee40000000800 */
[----:B---3--:R-:W-:-:S13]  /*25c0*/  ISETP.GE.AND P1, PT, R0, 0x1, PT ;  /* 0x000000010000780c */ /* 0x008fda0003f26270 */
[----:B------:R-:W-:Y:S05]  /*25d0*/  @!P1 BRA `(.L_x_30) ;  /* 0x0000000000509947 */ /* 0x000fea0003800000 */
[----:B------:R-:W-:Y:S05]  /*25e0*/  @!P0 BRA `(.L_x_31) ;  /* 0x0000000000048947 */ /* 0x000fea0003800000 */
[----:B------:R-:W-:Y:S01]  /*25f0*/  BPT.TRAP 0x1 ;  /* 0x000000040000795c */ /* 0x000fe20000300000 */
.L_x_31:
[----:B------:R-:W-:Y:S01]  /*2600*/  ISETP.NE.AND P0, PT, R23, RZ, PT ;  /* 0x000000ff1700720c */ /* 0x000fe20003f05270 */
[----:B------:R-:W-:Y:S01]  /*2610*/  BSSY B0, `(.L_x_32) ;  /* 0x000000e000007945 */ /* 0x000fe20003800000 */
[----:B------:R-:W-:-:S11]  /*2620*/  ISETP.GT.U32.AND P1, PT, R19, 0x1, PT ;  /* 0x000000011300780c */ /* 0x000fd60003f24070 */
[----:B------:R-:W-:Y:S05]  /*2630*/  @!P0 BRA `(.L_x_33) ;  /* 0x00000000002c8947 */ /* 0x000fea0003800000 */
[----:B------:R-:W-:-:S04]  /*2640*/  UISETP.LT.AND UP0, UPT, UR46, 0x1, UPT ;  /* 0x000000012e00788c */ /* 0x000fc8000bf01270 */
[----:B------:R-:W-:-:S04]  /*2650*/  USEL UR6, UR46, 0x1, UP0 ;  /* 0x000000012e067887 */ /* 0x000fc80008000000 */
[----:B------:R-:W-:-:S04]  /*2660*/  UIADD3 UR6, UR39, UR46, -UR6 ;  /* 0x0000002e27067290 */ /* 0x000fc8000fffe806 */
[----:B------:R-:W-:-:S04]  /*2670*/  UIMAD.WIDE.U32 UR4, UR6, -0x55555555, URZ ;  /* 0xaaaaaaab060478a5 */ /* 0x000fc8000f8e003f */
[----:B------:R-:W-:-:S04]  /*2680*/  USHF.R.U32.HI UR4, URZ, 0x1, UR5 ;  /* 0x000000013f047899 */ /* 0x000fc80008011605 */
[----:B------:R-:W-:-:S06]  /*2690*/  UIMAD UR6, UR4, -0x3, UR6 ;  /* 0xfffffffd040678a4 */ /* 0x000fcc000f8e0206 */
[----:B------:R-:W-:-:S04]  /*26a0*/  IMAD.U32 R3, RZ, RZ, UR6 ;  /* 0x00000006ff037e24 */ /* 0x000fc8000f8e00ff */
[----:B------:R-:W-:-:S04]  /*26b0*/  IMAD R0, R3, 0x8, R6 ;  /* 0x0000000803007824 */ /* 0x000fc800078e0206 */
[----:B------:R-:W-:-:S05]  /*26c0*/  VIADD R3, R0, 0x18 ;  /* 0x0000001800037836 */ /* 0x000fca0000000000 */
[----:B------:R-:W-:-:S04]  /*26d0*/  PRMT R3, R152, 0x654, R3 ;  /* 0x0000065498037816 */ /* 0x000fc80000000003 */
[----:B------:R3:W-:Y:S03]  /*26e0*/  SYNCS.ARRIVE.TRANS64.RED.A1T0 RZ, [R3+URZ], RZ ;  /* 0x000000ff03ff79a7 */ /* 0x0007e6000810043f */
.L_x_33:
[----:B------:R-:W-:Y:S05]  /*26f0*/  BSYNC B0 ;  /* 0x0000000000007941 */ /* 0x000fea0003800000 */
.L_x_32:
[----:B------:R-:W-:Y:S05]  /*2700*/  @P1 BRA `(.L_x_30) ;  /* 0x0000000000041947 */ /* 0x000fea0003800000 */
[----:B------:R-:W-:Y:S01]  /*2710*/  BPT.TRAP 0x1 ;  /* 0x000000040000795c */ /* 0x000fe20000300000 */
.L_x_30:
[----:B------:R-:W4:Y:S01]  /*2720*/  LDC R7, c[0x0][0x288] ;  /* 0x0000a200ff077b82 */ /* 0x000f220000000800 */
[--C-:B------:R-:W-:Y:S01]  /*2730*/  SHF.R.U32.HI R0, RZ, 0x2, R18.reuse ;  /* 0x00000002ff007819 */ /* 0x100fe20000011612 */
[----:B------:R-:W-:Y:S01]  /*2740*/  IMAD.SHL.U32 R11, R153, 0x40, RZ ;  /* 0x00000040990b7824 */ /* 0x000fe200078e00ff */
[----:B01----:R-:W-:Y:S01]  /*2750*/  SHF.R.U32.HI R5, RZ, 0x7, R18 ;  /* 0x00000007ff057819 */ /* 0x003fe20000011612 */
[----:B------:R-:W-:Y:S01]  /*2760*/  UIADD3 UR39, UR46, UR39, URZ ;  /* 0x000000272e277290 */ /* 0x000fe2000fffe03f */
[----:B------:R-:W-:Y:S01]  /*2770*/  LOP3.LUT R4, R18, 0x60, RZ, 0xc0, !PT ;  /* 0x0000006012047812 */ /* 0x000fe200078ec0ff */
[----:B------:R-:W-:Y:S01]  /*2780*/  IMAD.SHL.U32 R15, R154, 0x200, RZ ;  /* 0x000002009a0f7824 */ /* 0x000fe200078e00ff */
[----:B---3--:R-:W-:Y:S01]  /*2790*/  LOP3.LUT R3, R0, 0x7, RZ, 0xc0, !PT ;  /* 0x0000000700037812 */ /* 0x008fe200078ec0ff */
[----:B------:R-:W-:Y:S01]  /*27a0*/  UISETP.GT.U32.AND UP0, UPT, UR39, 0x2, UPT ;  /* 0x000000022700788c */ /* 0x000fe2000bf04070 */
[----:B------:R-:W-:Y:S01]  /*27b0*/  LOP3.LUT R0, R5, 0x1, RZ, 0xc0, !PT ;  /* 0x0000000105007812 */ /* 0x000fe200078ec0ff */
[----:B------:R-:W-:Y:S01]  /*27c0*/  IMAD.SHL.U32 R12, R18, 0x2, RZ ;  /* 0x00000002120c7824 */ /* 0x000fe200078e00ff */
[----:B------:R-:W-:Y:S01]  /*27d0*/  SHF.R.U32.HI R6, RZ, 0x1, R4 ;  /* 0x00000001ff067819 */ /* 0x000fe20000011604 */
[----:B------:R-:W-:Y:S01]  /*27e0*/  ULDC UR7, c[0x0][0x284] ;  /* 0x0000a10000077ab9 */ /* 0x000fe20000000800 */
[----:B------:R-:W-:Y:S01]  /*27f0*/  UISETP.LT.U32.AND UP0, UPT, UR46, 0x3, UP0 ;  /* 0x000000032e00788c */ /* 0x000fe20008701070 */
[----:B------:R-:W-:Y:S01]  /*2800*/  IMAD.SHL.U32 R8, R0, 0x40, RZ ;  /* 0x0000004000087824 */ /* 0x000fe200078e00ff */
[--C-:B------:R-:W-:Y:S01]  /*2810*/  IADD3 R5, RZ, -R6, -R3.reuse ;  /* 0x80000006ff057210 */ /* 0x100fe20007ffe803 */
[----:B------:R-:W-:Y:S01]  /*2820*/  UISETP.GE.U32.AND UP1, UPT, UR46, 0x3, UPT ;  /* 0x000000032e00788c */ /* 0x000fe2000bf26070 */
[----:B------:R-:W-:Y:S01]  /*2830*/  SHF.R.S32.HI R14, RZ, 0x1f, R22 ;  /* 0x0000001fff0e7819 */ /* 0x000fe20000011416 */
[----:B------:R-:W-:Y:S01]  /*2840*/  ULDC.64 UR8, c[0x0][0x5d0] ;  /* 0x0001740000087ab9 */ /* 0x000fe20000000a00 */
[C---:B------:R-:W-:Y:S01]  /*2850*/  LOP3.LUT R12, R11.reuse, 0x6, R12, 0xf8, !PT ;  /* 0x000000060b0c7812 */ /* 0x040fe200078ef80c */
[----:B------:R-:W-:Y:S01]  /*2860*/  UIMAD.WIDE.U32 UR4, UR39, -0x55555555, URZ ;  /* 0xaaaaaaab270478a5 */ /* 0x000fe2000f8e003f */
[----:B------:R-:W-:Y:S01]  /*2870*/  LOP3.LUT R4, R18, 0x3, RZ, 0xc0, !PT ;  /* 0x0000000312047812 */ /* 0x000fe200078ec0ff */
[----:B------:R-:W-:Y:S01]  /*2880*/  USEL UR6, URZ, 0x1, !UP0 ;  /* 0x000000013f067887 */ /* 0x000fe2000c000000 */
[----:B------:R-:W-:Y:S01]  /*2890*/  LOP3.LUT R3, R8, 0x40, R3, 0xe2, !PT ;  /* 0x0000004008037812 */ /* 0x000fe200078ee203 */
[----:B------:R-:W-:Y:S01]  /*28a0*/  IMAD R0, R0, -0x40, R5 ;  /* 0xffffffc000007824 */ /* 0x000fe200078e0205 */
[----:B----4-:R-:W-:Y:S01]  /*28b0*/  ISETP.GE.AND P0, PT, R11, R7, PT ;  /* 0x000000070b00720c */ /* 0x010fe20003f06270 */
[----:B------:R-:W-:Y:S01]  /*28c0*/  IMAD R5, R14, UR8, RZ ;  /* 0x000000080e057c24 */ /* 0x000fe2000f8e02ff */
[----:B------:R-:W-:Y:S01]  /*28d0*/  SHF.R.S32.HI R13, RZ, 0x1f, R12 ;  /* 0x0000001fff0d7819 */ /* 0x000fe2000001140c */
[----:B------:R-:W-:Y:S01]  /*28e0*/  IMAD.WIDE R8, R154, 0x200, RZ ;  /* 0x000002009a087825 */ /* 0x000fe200078e02ff */
[----:B------:R-:W-:Y:S01]  /*28f0*/  ISETP.GE.OR P0, PT, R15, UR7, P0 ;  /* 0x000000070f007c0c */ /* 0x000fe20008706670 */
[----:B------:R-:W-:-:S02]  /*2900*/  USHF.R.U32.HI UR4, URZ, 0x1, UR5 ;  /* 0x000000013f047899 */ /* 0x000fc40008011605 */
[----:B------:R-:W-:Y:S01]  /*2910*/  ULOP3.LUT UR38, UR38, UR6, URZ, 0x3c, !UPT ;  /* 0x0000000626267292 */ /* 0x000fe2000f8e3c3f */
[----:B------:R-:W-:Y:S01]  /*2920*/  IMAD R10, R4, -0x2, R7 ;  /* 0xfffffffe040a7824 */ /* 0x000fe200078e0207 */
[----:B------:R-:W-:Y:S01]  /*2930*/  LOP3.LUT R153, R8, R3, R6, 0xfe, !PT ;  /* 0x0000000308997212 */ /* 0x000fe200078efe06 */
[C---:B------:R-:W-:Y:S01]  /*2940*/  IMAD R7, R22.reuse, UR9, R5 ;  /* 0x0000000916077c24 */ /* 0x040fe2000f8e0205 */
[----:B------:R-:W-:Y:S01]  /*2950*/  UIMAD UR39, UR4, -0x3, UR39 ;  /* 0xfffffffd042778a4 */ /* 0x000fe2000f8e0227 */
[----:B------:R-:W-:Y:S01]  /*2960*/  IMAD.WIDE.U32 R4, R22, UR8, R12 ;  /* 0x0000000816047c25 */ /* 0x000fe2000f8e000c */
[----:B------:R-:W-:Y:S01]  /*2970*/  @UP1 ULOP3.LUT UR38, UR38, 0x1, UR4, 0x78, !UPT ;  /* 0x0000000126261892 */ /* 0x000fe2000f8e7804 */
[----:B------:R-:W-:Y:S02]  /*2980*/  IADD3 R3, -R15, UR7, R0 ;  /* 0x000000070f037c10 */ /* 0x000fe4000fffe100 */
[----:B------:R-:W-:Y:S02]  /*2990*/  IMAD.IADD R7, R5, 0x1, R7 ;  /* 0x0000000105077824 */ /* 0x000fe400078e0207 */
[----:B------:R-:W-:-:S02]  /*29a0*/  IMAD.IADD R0, R10, 0x1, -R11 ;  /* 0x000000010a007824 */ /* 0x000fc400078e0a0b */
[----:B------:R-:W-:Y:S02]  /*29b0*/  IMAD.MOV.U32 R154, RZ, RZ, -0x1 ;  /* 0xffffffffff9a7424 */ /* 0x000fe400078e00ff */
[----:B------:R-:W-:Y:S01]  /*29c0*/  IMAD.MOV.U32 R6, RZ, RZ, R4 ;  /* 0x000000ffff067224 */ /* 0x000fe200078e0004 */
[----:B------:R-:W-:Y:S06]  /*29d0*/  @P0 BRA `(.L_x_34) ;  /* 0x0000006c00c40947 */ /* 0x000fec0003800000 */
[----:B------:R-:W0:Y:S01]  /*29e0*/  LDC.64 R4, c[0x0][0x5c8] ;  /* 0x00017200ff047b82 */ /* 0x000e220000000a00 */
[----:B-----5:R-:W-:Y:S01]  /*29f0*/  ISETP.NE.AND P0, PT, R156, RZ, PT ;  /* 0x000000ff9c00720c */ /* 0x020fe20003f05270 */
[----:B------:R-:W-:Y:S01]  /*2a00*/  BSSY B0, `(.L_x_34) ;  /* 0x00006ee000007945 */ /* 0x000fe20003800000 */
[-C--:B0-----:R-:W-:Y:S02]  /*2a10*/  IMAD R10, R9, R4.reuse, RZ ;  /* 0x00000004090a7224 */ /* 0x081fe400078e02ff */
[----:B------:R-:W-:-:S04]  /*2a20*/  IMAD.WIDE.U32 R164, R153, R4, R6 ;  /* 0x0000000499a47225 */ /* 0x000fc800078e0006 */
[----:B------:R-:W-:-:S04]  /*2a30*/  IMAD R7, R153, R5, R10 ;  /* 0x0000000599077224 */ /* 0x000fc800078e020a */
[----:B------:R-:W-:Y:S01]  /*2a40*/  IMAD.IADD R166, R165, 0x1, R7 ;  /* 0x00000001a5a67824 */ /* 0x000fe200078e0207 */
[----:B------:R-:W-:Y:S06]  /*2a50*/  @!P0 BRA `(.L_x_35) ;  /* 0x0000004400e48947 */ /* 0x000fec0003800000 */
[----:B------:R-:W0:Y:S01]  /*2a60*/  LDC.64 R10, c[0x0][0x5b0] ;  /* 0x00016c00ff0a7b82 */ /* 0x000e220000000a00 */
[----:B------:R-:W-:Y:S01]  /*2a70*/  ULDC.64 UR4, c[0x0][0x5b8] ;  /* 0x00016e0000047ab9 */ /* 0x000fe20000000a00 */
[----:B------:R-:W-:Y:S01]  /*2a80*/  ISETP.GE.AND P1, PT, R3, 0x1, PT ;  /* 0x000000010300780c */ /* 0x000fe20003f26270 */
[----:B------:R-:W-:Y:S01]  /*2a90*/  IMAD R15, R14, UR4, RZ ;  /* 0x000000040e0f7c24 */ /* 0x000fe2000f8e02ff */
[----:B------:R-:W-:Y:S01]  /*2aa0*/  BSSY B1, `(.L_x_36) ;  /* 0x0000010000017945 */ /* 0x000fe20003800000 */
[----:B------:R-:W-:Y:S01]  /*2ab0*/  IMAD.WIDE.U32 R12, R22, UR4, R12 ;  /* 0x00000004160c7c25 */ /* 0x000fe2000f8e000c */
[----:B------:R-:W-:Y:S02]  /*2ac0*/  ISETP.LT.OR P3, PT, R0, 0x1, !P1 ;  /* 0x000000010000780c */ /* 0x000fe40004f61670 */
[----:B------:R-:W1:Y:S01]  /*2ad0*/  LDC.64 R6, c[0x0][0x5a8] ;  /* 0x00016a00ff067b82 */ /* 0x000e620000000a00 */
[----:B------:R-:W-:Y:S02]  /*2ae0*/  IMAD R15, R22, UR5, R15 ;  /* 0x00000005160f7c24 */ /* 0x000fe4000f8e020f */
[----:B------:R-:W-:-:S02]  /*2af0*/  IMAD.MOV.U32 R20, RZ, RZ, R12 ;  /* 0x000000ffff147224 */ /* 0x000fc400078e000c */
[----:B------:R-:W-:Y:S02]  /*2b00*/  IMAD.IADD R21, R13, 0x1, R15 ;  /* 0x000000010d157824 */ /* 0x000fe400078e020f */
[-C--:B0-----:R-:W-:Y:S01]  /*2b10*/  IMAD R22, R9, R10.reuse, RZ ;  /* 0x0000000a09167224 */ /* 0x081fe200078e02ff */
[----:B------:R-:W-:Y:S01]  /*2b20*/  SHF.L.U64.HI R159, R10, 0x3, R11 ;  /* 0x000000030a9f7819 */ /* 0x000fe2000001020b */
[----:B------:R-:W-:-:S04]  /*2b30*/  IMAD.WIDE.U32 R14, R153, R10, R20 ;  /* 0x0000000a990e7225 */ /* 0x000fc800078e0014 */
[----:B------:R-:W-:Y:S01]  /*2b40*/  IMAD R167, R153, R11, R22 ;  /* 0x0000000b99a77224 */ /* 0x000fe200078e0216 */
[----:B-1----:R-:W-:Y:S01]  /*2b50*/  IADD3 R160, P0, R14, R6, RZ ;  /* 0x000000060ea07210 */ /* 0x002fe20007f1e0ff */
[----:B------:R-:W-:-:S03]  /*2b60*/  IMAD.SHL.U32 R158, R10, 0x8, RZ ;  /* 0x000000080a9e7824 */ /* 0x000fc600078e00ff */
[----:B------:R-:W-:Y:S01]  /*2b70*/  IADD3.X R161, R7, R15, R167, P0, !PT ;  /* 0x0000000f07a17210 */ /* 0x000fe200007fe4a7 */
[----:B------:R-:W-:Y:S08]  /*2b80*/  @P3 BRA `(.L_x_37) ;  /* 0x0000000000043947 */ /* 0x000ff00003800000 */
[----:B--2---:R0:W5:Y:S02]  /*2b90*/  LDG.E.U8 R157, desc[UR36][R160.64] ;  /* 0x00000024a09d7981 */ /* 0x004164000c1e1100 */
.L_x_37:
[----:B------:R-:W-:Y:S05]  /*2ba0*/  BSYNC B1 ;  /* 0x0000000000017941 */ /* 0x000fea0003800000 */
.L_x_36:
[----:B------:R-:W-:Y:S01]  /*2bb0*/  IMAD.WIDE.U32 R162, R153, R10, R158 ;  /* 0x0000000a99a27225 */ /* 0x000fe200078e009e */
[----:B-----5:R-:W-:Y:S01]  /*2bc0*/  LOP3.LUT R14, R157, 0xffff, RZ, 0xc0, !PT ;  /* 0x0000ffff9d0e7812 */ /* 0x020fe200078ec0ff */
[----:B------:R-:W-:Y:S01]  /*2bd0*/  ULDC.64 UR4, c[0x0][0x5c0] ;  /* 0x0001700000047ab9 */ /* 0x000fe20000000a00 */
[----:B------:R-:W-:Y:S01]  /*2be0*/  ISETP.LT.OR P2, PT, R0, 0x2, !P1 ;  /* 0x000000020000780c */ /* 0x000fe20004f41670 */
[----:B------:R-:W-:Y:S01]  /*2bf0*/  IMAD.IADD R22, R167, 0x1, R163 ;  /* 0x00000001a7167824 */ /* 0x000fe200078e02a3 */
[----:B------:R-:W-:Y:S01]  /*2c00*/  PRMT R165, R14, 0x8880, RZ ;  /* 0x000088800ea57816 */ /* 0x000fe200000000ff */
[----:B------:R-:W-:Y:S01]  /*2c10*/  BSSY B1, `(.L_x_38) ;  /* 0x000000f000017945 */ /* 0x000fe20003800000 */
[----:B------:R-:W-:Y:S02]  /*2c20*/  IADD3 R162, P4, P5, R12, R6, R162 ;  /* 0x000000060ca27210 */ /* 0x000fe40007d9e0a2 */
[----:B------:R-:W-:Y:S02]  /*2c30*/  IADD3 R14, P0, R164, UR4, RZ ;  /* 0x00000004a40e7c10 */ /* 0x000fe4000ff1e0ff */
[----:B------:R-:W-:Y:S01]  /*2c40*/  IADD3.X R163, R21, R7, R22, P4, P5 ;  /* 0x0000000715a37210 */ /* 0x000fe200027ea416 */
[----:B------:R-:W-:Y:S01]  /*2c50*/  IMAD R22, R165, R156, RZ ;  /* 0x0000009ca5167224 */ /* 0x000fe200078e02ff */
[----:B------:R-:W-:-:S02]  /*2c60*/  IADD3.X R15, R166, UR5, RZ, P0, !PT ;  /* 0x00000005a60f7c10 */ /* 0x000fc400087fe4ff */
[----:B------:R-:W-:Y:S01]  /*2c70*/  ISETP.GE.AND P0, PT, R3, 0x9, PT ;  /* 0x000000090300780c */ /* 0x000fe20003f06270 */
[----:B------:R-:W-:-:S03]  /*2c80*/  @!P3 IMAD R165, R120, R155, R22 ;  /* 0x0000009b78a5b224 */ /* 0x000fc600078e0216 */
[C---:B------:R-:W-:Y:S02]  /*2c90*/  ISETP.LT.OR P5, PT, R0.reuse, 0x1, !P0 ;  /* 0x000000010000780c */ /* 0x040fe400047a1670 */
[----:B------:R1:W-:Y:S01]  /*2ca0*/  @!P3 STG.E.U8 desc[UR36][R14.64], R165 ;  /* 0x000000a50e00b986 */ /* 0x0003e2000c101124 */
[----:B------:R-:W-:Y:S01]  /*2cb0*/  ISETP.LT.OR P4, PT, R0, 0x2, !P0 ;  /* 0x000000020000780c */ /* 0x000fe20004781670 */
[----:B------:R-:W-:-:S12]  /*2cc0*/  @P2 BRA `(.L_x_39) ;  /* 0x00000000000c2947 */ /* 0x000fd80003800000 */
[----:B--2---:R-:W1:Y:S02]  /*2cd0*/  LDG.E.U8 R157, desc[UR36][R160.64+0x1] ;  /* 0x00000124a09d7981 */ /* 0x004e64000c1e1100 */
[----:B-1----:R-:W-:-:S05]  /*2ce0*/  PRMT R165, R157, 0x8880, RZ ;  /* 0x000088809da57816 */ /* 0x002fca00000000ff */
[----:B------:R-:W-:-:S07]  /*2cf0*/  IMAD R22, R165, R156, RZ ;  /* 0x0000009ca5167224 */ /* 0x000fce00078e02ff */
.L_x_39:
[----:B------:R-:W-:Y:S05]  /*2d00*/  BSYNC B1 ;  /* 0x0000000000017941 */ /* 0x000fea0003800000 */
.L_x_38:
[----:B-1----:R-:W-:Y:S01]  /*2d10*/  @!P2 IMAD R165, R121, R155, R22 ;  /* 0x0000009b79a5a224 */ /* 0x002fe200078e0216 */
[----:B------:R-:W-:Y:S01]  /*2d20*/  IADD3 R120, P3, R14, UR43, RZ ;  /* 0x0000002b0e787c10 */ /* 0x000fe2000ff7e0ff */
[----:B------:R-:W-:Y:S03]  /*2d30*/  BSSY B1, `(.L_x_40) ;  /* 0x0000007000017945 */ /* 0x000fe60003800000 */
[----:B------:R1:W-:Y:S01]  /*2d40*/  @!P2 STG.E.U8 desc[UR36][R14.64+0x1], R165 ;  /* 0x000001a50e00a986 */ /* 0x0003e2000c101124 */
[----:B------:R-:W-:Y:S01]  /*2d50*/  IADD3.X R121, R15, UR42, RZ, P3, !PT ;  /* 0x0000002a0f797c10 */ /* 0x000fe20009ffe4ff */
[----:B------:R-:W-:Y:S07]  /*2d60*/  @P5 BRA `(.L_x_41) ;  /* 0x00000000000c5947 */ /* 0x000fee0003800000 */
[----:B--2---:R-:W1:Y:S02]  /*2d70*/  LDG.E.U8 R157, desc[UR36][R162.64] ;  /* 0x00000024a29d7981 */ /* 0x004e64000c1e1100 */
[----:B-1----:R-:W-:-:S05]  /*2d80*/  PRMT R165, R157, 0x8880, RZ ;  /* 0x000088809da57816 */ /* 0x002fca00000000ff */
[----:B------:R-:W-:-:S07]  /*2d90*/  IMAD R22, R165, R156, RZ ;  /* 0x0000009ca5167224 */ /* 0x000fce00078e02ff */
.L_x_41:
[----:B------:R-:W-:Y:S05]  /*2da0*/  BSYNC B1 ;  /* 0x0000000000017941 */ /* 0x000fea0003800000 */
.L_x_40:
[----:B-1----:R-:W-:Y:S01]  /*2db0*/  @!P5 IMAD R165, R122, R155, R22 ;  /* 0x0000009b7aa5d224 */ /* 0x002fe200078e0216 */
[----:B------:R-:W-:Y:S04]  /*2dc0*/  BSSY B1, `(.L_x_42) ;  /* 0x0000006000017945 */ /* 0x000fe80003800000 */
[----:B------:R1:W-:Y:S01]  /*2dd0*/  @!P5 STG.E.U8 desc[UR36][R120.64], R165 ;  /* 0x000000a57800d986 */ /* 0x0003e2000c101124 */
[----:B------:R-:W-:Y:S05]  /*2de0*/  @P4 BRA `(.L_x_43) ;  /* 0x00000000000c4947 */ /* 0x000fea0003800000 */
[----:B--2---:R-:W1:Y:S02]  /*2df0*/  LDG.E.U8 R157, desc[UR36][R162.64+0x1] ;  /* 0x00000124a29d7981 */ /* 0x004e64000c1e1100 */
[----:B-1----:R-:W-:-:S05]  /*2e00*/  PRMT R165, R157, 0x8880, RZ ;  /* 0x000088809da57816 */ /* 0x002fca00000000ff */
[----:B------:R-:W-:-:S07]  /*2e10*/  IMAD R22, R165, R156, RZ ;  /* 0x0000009ca5167224 */ /* 0x000fce00078e02ff */
.L_x_43:
[----:B------:R-:W-:Y:S05]  /*2e20*/  BSYNC B1 ;  /* 0x0000000000017941 */ /* 0x000fea0003800000 */
.L_x_42:
[C---:B------:R-:W-:Y:S01]  /*2e30*/  ISETP.LT.OR P3, PT, R0.reuse, 0x9, !P1 ;  /* 0x000000090000780c */ /* 0x040fe20004f61670 */
[----:B------:R-:W-:Y:S01]  /*2e40*/  @!P4 IMAD R123, R123, R155, R22 ;  /* 0x0000009b7b7bc224 */ /* 0x000fe200078e0216 */
[----:B------:R-:W-:Y:S01]  /*2e50*/  BSSY B1, `(.L_x_44) ;  /* 0x0000009000017945 */ /* 0x000fe20003800000 */
[C---:B------:R-:W-:Y:S02]  /*2e60*/  ISETP.LT.OR P2, PT, R0.reuse, 0xa, !P1 ;  /* 0x0000000a0000780c */ /* 0x040fe40004f41670 */
[C---:B------:R-:W-:Y:S01]  /*2e70*/  ISETP.LT.OR P5, PT, R0.reuse, 0x9, !P0 ;  /* 0x000000090000780c */ /* 0x040fe200047a1670 */
[----:B------:R3:W-:Y:S01]  /*2e80*/  @!P4 STG.E.U8 desc[UR36][R120.64+0x1], R123 ;  /* 0x0000017b7800c986 */ /* 0x0007e2000c101124 */
[----:B------:R-:W-:-:S06]  /*2e90*/  ISETP.LT.OR P4, PT, R0, 0xa, !P0 ;  /* 0x0000000a0000780c */ /* 0x000fcc0004781670 */
[----:B------:R-:W-:Y:S07]  /*2ea0*/  @P3 BRA `(.L_x_45) ;  /* 0x00000000000c3947 */ /* 0x000fee0003800000 */
[----:B--2---:R-:W3:Y:S02]  /*2eb0*/  LDG.E.U8 R157, desc[UR36][R160.64+0x8] ;  /* 0x00000824a09d7981 */ /* 0x004ee4000c1e1100 */
[----:B---3--:R-:W-:-:S05]  /*2ec0*/  PRMT R123, R157, 0x8880, RZ ;  /* 0x000088809d7b7816 */ /* 0x008fca00000000ff */
[----:B------:R-:W-:-:S07]  /*2ed0*/  IMAD R22, R123, R156, RZ ;  /* 0x0000009c7b167224 */ /* 0x000fce00078e02ff */
.L_x_45:
[----:B------:R-:W-:Y:S05]  /*2ee0*/  BSYNC B1 ;  /* 0x0000000000017941 */ /* 0x000fea0003800000 */
.L_x_44:
[----:B---3--:R-:W-:Y:S01]  /*2ef0*/  @!P3 IMAD R123, R124, R155, R22 ;  /* 0x0000009b7c7bb224 */ /* 0x008fe200078e0216 */
[----:B------:R-:W-:Y:S04]  /*2f00*/  BSSY B1, `(.L_x_46) ;  /* 0x0000006000017945 */ /* 0x000fe80003800000 */
[----:B------:R3:W-:Y:S01]  /*2f10*/  @!P3 STG.E.U8 desc[UR36][R14.64+0x8], R123 ;  /* 0x0000087b0e00b986 */ /* 0x0007e2000c101124 */
[----:B------:R-:W-:Y:S05]  /*2f20*/  @P2 BRA `(.L_x_47) ;  /* 0x00000000000c2947 */ /* 0x000fea0003800000 */
[----:B--2---:R-:W3:Y:S02]  /*2f30*/  LDG.E.U8 R157, desc[UR36][R160.64+0x9] ;  /* 0x00000924a09d7981 */ /* 0x004ee4000c1e1100 */
[----:B---3--:R-:W-:-:S05]  /*2f40*/  PRMT R123, R157, 0x8880, RZ ;  /* 0x000088809d7b7816 */ /* 0x008fca00000000ff */
[----:B------:R-:W-:-:S07]  /*2f50*/  IMAD R22, R123, R156, RZ ;  /* 0x0000009c7b167224 */ /* 0x000fce00078e02ff */
.L_x_47:
[----:B------:R-:W-:Y:S05]  /*2f60*/  BSYNC B1 ;  /* 0x0000000000017941 */ /* 0x000fea0003800000 */
.L_x_46:
[----:B------:R-:W-:Y:S01]  /*2f70*/  @!P2 IMAD R125, R125, R155, R22 ;  /* 0x0000009b7d7da224 */ /* 0x000fe200078e0216 */
[----:B------:R-:W-:Y:S04]  /*2f80*/  BSSY B1, `(.L_x_48) ;  /* 0x0000006000017945 */ /* 0x000fe80003800000 */
[----:B------:R4:W-:Y:S01]  /*2f90*/  @!P2 STG.E.U8 desc[UR36][R14.64+0x9], R125 ;  /* 0x0000097d0e00a986 */ /* 0x0009e2000c101124 */
[----:B------:R-:W-:Y:S05]  /*2fa0*/  @P5 BRA `(.L_x_49) ;  /* 0x00000000000c5947 */ /* 0x000fea0003800000 */
[----:B--2---:R-:W3:Y:S02]  /*2fb0*/  LDG.E.U8 R157, desc[UR36][R162.64+0x8] ;  /* 0x00000824a29d7981 */ /* 0x004ee4000c1e1100 */
[----:B---3--:R-:W-:-:S05]  /*2fc0*/  PRMT R123, R157, 0x8880, RZ ;  /* 0x000088809d7b7816 */ /* 0x008fca00000000ff */
[----:B------:R-:W-:-:S07]  /*2fd0*/  IMAD R22, R123, R156, RZ ;  /* 0x0000009c7b167224 */ /* 0x000fce00078e02ff */
.L_x_49:
[----:B------:R-:W-:Y:S05]  /*2fe0*/  BSYNC B1 ;  /* 0x0000000000017941 */ /* 0x000fea0003800000 */
.L_x_48:
[----:B------:R-:W-:-:S05]  /*2ff0*/  @!P5 IMAD R13, R126, R155, R22 ;  /* 0x0000009b7e0dd224 */ /* 0x000fca00078e0216 */
[----:B------:R5:W-:Y:S04]  /*3000*/  @!P5 STG.E.U8 desc[UR36][R120.64+0x8], R13 ;  /* 0x0000080d7800d986 */ /* 0x000be8000c101124 */
[----:B--2---:R-:W3:Y:S01]  /*3010*/  @!P4 LDG.E.U8 R157, desc[UR36][R162.64+0x9] ;  /* 0x00000924a29dc981 */ /* 0x004ee2000c1e1100 */
[----:B------:R-:W-:Y:S02]  /*3020*/  ISETP.LT.OR P2, PT, R0, 0x11, !P1 ;  /* 0x000000110000780c */ /* 0x000fe40004f41670 */
[----:B---3--:R-:W-:-:S05]  /*3030*/  @!P4 PRMT R123, R157, 0x8880, RZ ;  /* 0x000088809d7bc816 */ /* 0x008fca00000000ff */
[----:B------:R-:W-:-:S04]  /*3040*/  @!P4 IMAD R22, R123, R156, RZ ;  /* 0x0000009c7b16c224 */ /* 0x000fc800078e02ff */
[----:B------:R-:W-:-:S05]  /*3050*/  @!P4 IMAD R127, R127, R155, R22 ;  /* 0x0000009b7f7fc224 */ /* 0x000fca00078e0216 */
[----:B------:R-:W-:Y:S04]  /*3060*/  @!P4 STG.E.U8 desc[UR36][R120.64+0x9], R127 ;  /* 0x0000097f7800c986 */ /* 0x000fe8000c101124 */
[----:B------:R-:W2:Y:S01]  /*3070*/  @!P2 LDG.E.U8 R157, desc[UR36][R160.64+0x10] ;  /* 0x00001024a09da981 */ /* 0x000ea2000c1e1100 */
[----:B------:R-:W-:Y:S02]  /*3080*/  ISETP.LT.OR P3, PT, R0, 0x12, !P1 ;  /* 0x000000120000780c */ /* 0x000fe40004f61670 */
[----:B--2---:R-:W-:-:S05]  /*3090*/  @!P2 PRMT R123, R157, 0x8880, RZ ;  /* 0x000088809d7ba816 */ /* 0x004fca00000000ff */
[----:B------:R-:W-:-:S04]  /*30a0*/  @!P2 IMAD R22, R123, R156, RZ ;  /* 0x0000009c7b16a224 */ /* 0x000fc800078e02ff */
[----:B-----5:R-:W-:-:S05]  /*30b0*/  @!P2 IMAD R13, R128, R155, R22 ;  /* 0x0000009b800da224 */ /* 0x020fca00078e0216 */
[----:B------:R2:W-:Y:S04]  /*30c0*/  @!P2 STG.E.U8 desc[UR36][R14.64+0x10], R13 ;  /* 0x0000100d0e00a986 */ /* 0x0005e8000c101124 */
[----:B------:R-:W3:Y:S01]  /*30d0*/  @!P3 LDG.E.U8 R157, desc[UR36][R160.64+0x11] ;  /* 0x00001124a09db981 */ /* 0x000ee2000c1e1100 */
[----:B------:R-:W-:Y:S02]  /*30e0*/  ISETP.LT.OR P2, PT, R0, 0x11, !P0 ;  /* 0x000000110000780c */ /* 0x000fe40004741670 */
[----:B---3--:R-:W-:-:S05]  /*30f0*/  @!P3 PRMT R123, R157, 0x8880, RZ ;  /* 0x000088809d7bb816 */ /* 0x008fca00000000ff */
[----:B------:R-:W-:-:S04]  /*3100*/  @!P3 IMAD R22, R123, R156, RZ ;  /* 0x0000009c7b16b224 */ /* 0x000fc800078e02ff */
[----:B------:R-:W-:-:S05]  /*3110*/  @!P3 IMAD R129, R129, R155, R22 ;  /* 0x0000009b8181b224 */ /* 0x000fca00078e0216 */
[----:B------:R-:W-:Y:S04]  /*3120*/  @!P3 STG.E.U8 desc[UR36][R14.64+0x11], R129 ;  /* 0x000011810e00b986 */ /* 0x000fe8000c101124 */
[----:B------:R-:W3:Y:S01]  /*3130*/  @!P2 LDG.E.U8 R157, desc[UR36][R162.64+0x10] ;  /* 0x00001024a29da981 */ /* 0x000ee2000c1e1100 */
[----:B------:R-:W-:Y:S02]  /*3140*/  ISETP.LT.OR P3, PT, R0, 0x12, !P0 ;  /* 0x000000120000780c */ /* 0x000fe40004761670 */
[----:B---3--:R-:W-:-:S05]  /*3150*/  @!P2 PRMT R8, R157, 0x8880, RZ ;  /* 0x000088809d08a816 */ /* 0x008fca00000000ff */
[----:B--2---:R-:W-:-:S04]  /*3160*/  @!P2 IMAD.MOV.U32 R13, RZ, RZ, R8 ;  /* 0x000000ffff0da224 */ /* 0x004fc800078e0008 */
[----:B------:R-:W-:-:S04]  /*3170*/  @!P2 IMAD R22, R13, R156, RZ ;  /* 0x0000009c0d16a224 */ /* 0x000fc800078e02ff */
[----:B------:R-:W-:-:S05]  /*3180*/  @!P2 IMAD R13, R130, R155, R22 ;  /* 0x0000009b820da224 */ /* 0x000fca00078e0216 */
        /* <DEDUP_REMOVED lines=10> */
[----:B------:R-:W-:-:S04]  /*3230*/  @!P2 IMAD R22, R123, R156, RZ ;  /* 0x0000009c7b16a224 */ /* 0x000fc800078e02ff */
[----:B--2---:R-:W-:-:S05]  /*3240*/  @!P2 IMAD R13, R132, R155, R22 ;  /* 0x0000009b840da224 */ /* 0x004fca00078e0216 */
        /* <DEDUP_REMOVED lines=114> */
[----:B------:R-:W4:Y:S01]  /*3970*/  @!P0 LDG.E.U8 R157, desc[UR36][R162.64+0x39] ;  /* 0x00003924a29d8981 */ /* 0x000f22000c1e1100 */
[----:B------:R-:W-:-:S05]  /*3980*/  IADD3 R131, P1, R153, 0x80, RZ ;  /* 0x0000008099837810 */ /* 0x000fca0007f3e0ff */
[----:B------:R-:W-:Y:S01]  /*3990*/  IMAD.X R123, RZ, RZ, R9, P1 ;  /* 0x000000ffff7b7224 */ /* 0x000fe200008e0609 */
[----:B------:R-:W-:-:S03]  /*39a0*/  ISETP.GE.AND P1, PT, R3, 0x81, PT ;  /* 0x000000810300780c */ /* 0x000fc60003f26270 */
[-C--:B------:R-:W-:Y:S01]  /*39b0*/  IMAD R8, R123, R10.reuse, RZ ;  /* 0x0000000a7b087224 */ /* 0x080fe200078e02ff */
[----:B------:R-:W-:Y:S01]  /*39c0*/  ISETP.LT.OR P3, PT, R0, 0x1, !P1 ;  /* 0x000000010000780c */ /* 0x000fe20004f61670 */
[----:B------:R-:W-:-:S04]  /*39d0*/  IMAD.WIDE.U32 R122, R131, R10, R20 ;  /* 0x0000000a837a7225 */ /* 0x000fc800078e0014 */
[----:B------:R-:W-:Y:S01]  /*39e0*/  IMAD R129, R131, R11, R8 ;  /* 0x0000000b83817224 */ /* 0x000fe200078e0208 */
[----:B------:R-:W-:-:S04]  /*39f0*/  IADD3 R122, P2, R122, R6, RZ ;  /* 0x000000067a7a7210 */ /* 0x000fc80007f5e0ff */
[----:B------:R-:W-:Y:S02]  /*3a00*/  IADD3.X R123, R7, R123, R129, P2, !PT ;  /* 0x0000007b077b7210 */ /* 0x000fe400017fe481 */
[----:B----4-:R-:W-:-:S05]  /*3a10*/  @!P0 PRMT R125, R157, 0x8880, RZ ;  /* 0x000088809d7d8816 */ /* 0x010fca00000000ff */
[----:B------:R-:W-:-:S04]  /*3a20*/  @!P0 IMAD R22, R125, R156, RZ ;  /* 0x0000009c7d168224 */ /* 0x000fc800078e02ff */
[----:B------:R-:W-:-:S05]  /*3a30*/  @!P0 IMAD R151, R151, R155, R22 ;  /* 0x0000009b97978224 */ /* 0x000fca00078e0216 */
[----:B------:R-:W-:Y:S04]  /*3a40*/  @!P0 STG.E.U8 desc[UR36][R120.64+0x39], R151 ;  /* 0x0000399778008986 */ /* 0x000fe8000c101124 */
[----:B------:R-:W2:Y:S01]  /*3a50*/  @!P3 LDG.E.U8 R157, desc[UR36][R122.64] ;  /* 0x000000247a9db981 */ /* 0x000ea2000c1e1100 */
[----:B------:R-:W-:Y:S02]  /*3a60*/  ISETP.LT.OR P2, PT, R0, 0x2, !P1 ;  /* 0x000000020000780c */ /* 0x000fe40004f41670 */
[----:B------:R-:W-:-:S04]  /*3a70*/  @!P3 IADD3 R126, P0, R14, UR41, RZ ;  /* 0x000000290e7ebc10 */ /* 0x000fc8000ff1e0ff */
[----:B------:R-:W-:Y:S02]  /*3a80*/  @!P3 IADD3.X R127, R15, UR40, RZ, P0, !PT ;  /* 0x000000280f7fbc10 */ /* 0x000fe400087fe4ff */
[----:B--2---:R-:W-:-:S05]  /*3a90*/  @!P3 PRMT R13, R157, 0x8880, RZ ;  /* 0x000088809d0db816 */ /* 0x004fca00000000ff */
[----:B------:R-:W-:-:S04]  /*3aa0*/  @!P3 IMAD R22, R13, R156, RZ ;  /* 0x0000009c0d16b224 */ /* 0x000fc800078e02ff */
[----:B------:R-:W-:-:S05]  /*3ab0*/  @!P3 IMAD R13, R88, R155, R22 ;  /* 0x0000009b580db224 */ /* 0x000fca00078e0216 */
[----:B------:R2:W-:Y:S04]  /*3ac0*/  @!P3 STG.E.U8 desc[UR36][R126.64], R13 ;  /* 0x0000000d7e00b986 */ /* 0x0005e8000c101124 */
[----:B------:R-:W3:Y:S01]  /*3ad0*/  @!P2 LDG.E.U8 R157, desc[UR36][R122.64+0x1] ;  /* 0x000001247a9da981 */ /* 0x000ee2000c1e1100 */
[----:B------:R-:W-:Y:S01]  /*3ae0*/  IMAD.WIDE.U32 R124, R131, R10, R158 ;  /* 0x0000000a837c7225 */ /* 0x000fe200078e009e */
[----:B------:R-:W-:-:S03]  /*3af0*/  ISETP.GE.AND P0, PT, R3, 0x89, PT ;  /* 0x000000890300780c */ /* 0x000fc60003f06270 */
[----:B------:R-:W-:Y:S01]  /*3b00*/  IMAD.IADD R8, R129, 0x1, R125 ;  /* 0x0000000181087824 */ /* 0x000fe200078e027d */
[----:B------:R-:W-:Y:S02]  /*3b10*/  IADD3 R124, P4, P5, R12, R6, R124 ;  /* 0x000000060c7c7210 */ /* 0x000fe40007d9e07c */
[----:B------:R-:W-:Y:S02]  /*3b20*/  ISETP.LT.OR P3, PT, R0, 0x1, !P0 ;  /* 0x000000010000780c */ /* 0x000fe40004761670 */
[----:B------:R-:W-:Y:S02]  /*3b30*/  IADD3.X R125, R21, R7, R8, P4, P5 ;  /* 0x00000007157d7210 */ /* 0x000fe400027ea408 */
[----:B------:R-:W-:Y:S02]  /*3b40*/  @!P2 IADD3 R128, P4, R14, UR41, RZ ;  /* 0x000000290e80ac10 */ /* 0x000fe4000ff9e0ff */
[----:B---3--:R-:W-:-:S05]  /*3b50*/  @!P2 PRMT R88, R157, 0x8880, RZ ;  /* 0x000088809d58a816 */ /* 0x008fca00000000ff */
[----:B------:R-:W-:-:S04]  /*3b60*/  @!P2 IMAD.MOV.U32 R129, RZ, RZ, R88 ;  /* 0x000000ffff81a224 */ /* 0x000fc800078e0058 */
[----:B------:R-:W-:Y:S01]  /*3b70*/  @!P2 IMAD R22, R129, R156, RZ ;  /* 0x0000009c8116a224 */ /* 0x000fe200078e02ff */
[----:B------:R-:W-:-:S03]  /*3b80*/  @!P2 IADD3.X R129, R15, UR40, RZ, P4, !PT ;  /* 0x000000280f81ac10 */ /* 0x000fc6000a7fe4ff */
[----:B--2---:R-:W-:-:S05]  /*3b90*/  @!P2 IMAD R13, R89, R155, R22 ;  /* 0x0000009b590da224 */ /* 0x004fca00078e0216 */
[----:B------:R2:W-:Y:S04]  /*3ba0*/  @!P2 STG.E.U8 desc[UR36][R128.64+0x1], R13 ;  /* 0x0000010d8000a986 */ /* 0x0005e8000c101124 */
[----:B------:R-:W3:Y:S01]  /*3bb0*/  @!P3 LDG.E.U8 R157, desc[UR36][R124.64] ;  /* 0x000000247c9db981 */ /* 0x000ee2000c1e1100 */
[----:B------:R-:W-:Y:S02]  /*3bc0*/  ISETP.LT.OR P2, PT, R0, 0x2, !P0 ;  /* 0x000000020000780c */ /* 0x000fe40004741670 */
[----:B------:R-:W-:Y:S02]  /*3bd0*/  @!P3 IADD3 R88, P4, R120, UR41, RZ ;  /* 0x000000297858bc10 */ /* 0x000fe4000ff9e0ff */
[----:B---3--:R-:W-:-:S05]  /*3be0*/  @!P3 PRMT R89, R157, 0x8880, RZ ;  /* 0x000088809d59b816 */ /* 0x008fca00000000ff */
[----:B------:R-:W-:Y:S01]  /*3bf0*/  @!P3 IMAD R22, R89, R156, RZ ;  /* 0x0000009c5916b224 */ /* 0x000fe200078e02ff */
[----:B------:R-:W-:-:S03]  /*3c00*/  @!P3 IADD3.X R89, R121, UR40, RZ, P4, !PT ;  /* 0x000000287959bc10 */ /* 0x000fc6000a7fe4ff */
[----:B------:R-:W-:-:S05]  /*3c10*/  @!P3 IMAD R131, R90, R155, R22 ;  /* 0x0000009b5a83b224 */ /* 0x000fca00078e0216 */
[----:B------:R3:W-:Y:S04]  /*3c20*/  @!P3 STG.E.U8 desc[UR36][R88.64], R131 ;  /* 0x000000835800b986 */ /* 0x0007e8000c101124 */
        /* <DEDUP_REMOVED lines=8> */
[----:B------:R-:W4:Y:S01]  /*3cb0*/  @!P3 LDG.E.U8 R157, desc[UR36][R122.64+0x8] ;  /* 0x000008247a9db981 */ /* 0x000f22000c1e1100 */
[----:B------:R-:W-:Y:S02]  /*3cc0*/  ISETP.LT.OR P2, PT, R0, 0xa, !P1 ;  /* 0x0000000a0000780c */ /* 0x000fe40004f41670 */
[----:B---3--:R-:W-:-:S04]  /*3cd0*/  @!P3 IADD3 R88, P4, R14, UR41, RZ ;  /* 0x000000290e58bc10 */ /* 0x008fc8000ff9e0ff */
[----:B------:R-:W-:Y:S02]  /*3ce0*/  @!P3 IADD3.X R89, R15, UR40, RZ, P4, !PT ;  /* 0x000000280f59bc10 */ /* 0x000fe4000a7fe4ff */
[----:B----4-:R-:W-:-:S05]  /*3cf0*/  @!P3 PRMT R13, R157, 0x8880, RZ ;  /* 0x000088809d0db816 */ /* 0x010fca00000000ff */
[----:B------:R-:W-:-:S04]  /*3d00*/  @!P3 IMAD R22, R13, R156, RZ ;  /* 0x0000009c0d16b224 */ /* 0x000fc800078e02ff */
[----:B------:R-:W-:-:S05]  /*3d10*/  @!P3 IMAD R13, R92, R155, R22 ;  /* 0x0000009b5c0db224 */ /* 0x000fca00078e0216 */
[----:B------:R3:W-:Y:S04]  /*3d20*/  @!P3 STG.E.U8 desc[UR36][R88.64+0x8], R13 ;  /* 0x0000080d5800b986 */ /* 0x0007e8000c101124 */
[----:B------:R-:W2:Y:S01]  /*3d30*/  @!P2 LDG.E.U8 R157, desc[UR36][R122.64+0x9] ;  /* 0x000009247a9da981 */ /* 0x000ea2000c1e1100 */
[----:B------:R-:W-:Y:S02]  /*3d40*/  ISETP.LT.OR P3, PT, R0, 0x9, !P0 ;  /* 0x000000090000780c */ /* 0x000fe40004761670 */
[----:B------:R-:W-:Y:S02]  /*3d50*/  @!P2 IADD3 R90, P4, R14, UR41, RZ ;  /* 0x000000290e5aac10 */ /* 0x000fe4000ff9e0ff */
[----:B--2---:R-:W-:-:S05]  /*3d60*/  @!P2 PRMT R91, R157, 0x8880, RZ ;  /* 0x000088809d5ba816 */ /* 0x004fca00000000ff */
[----:B------:R-:W-:Y:S01]  /*3d70*/  @!P2 IMAD R22, R91, R156, RZ ;  /* 0x0000009c5b16a224 */ /* 0x000fe200078e02ff */
[----:B------:R-:W-:-:S03]  /*3d80*/  @!P2 IADD3.X R91, R15, UR40, RZ, P4, !PT ;  /* 0x000000280f5bac10 */ /* 0x000fc6000a7fe4ff */
        /* <DEDUP_REMOVED lines=10> */
[----:B------:R-:W4:Y:S01]  /*3e30*/  @!P2 LDG.E.U8 R157, desc[UR36][R124.64+0x9] ;  /* 0x000009247c9da981 */ /* 0x000f22000c1e1100 */
[----:B------:R-:W-:Y:S02]  /*3e40*/  ISETP.LT.OR P3, PT, R0, 0x11, !P1 ;  /* 0x000000110000780c */ /* 0x000fe40004f61670 */
[----:B--2---:R-:W-:Y:S02]  /*3e50*/  @!P2 IADD3 R90, P4, R120, UR41, RZ ;  /* 0x00000029785aac10 */ /* 0x004fe4000ff9e0ff */
[----:B----4-:R-:W-:-:S05]  /*3e60*/  @!P2 PRMT R91, R157, 0x8880, RZ ;  /* 0x000088809d5ba816 */ /* 0x010fca00000000ff */
        /* <DEDUP_REMOVED lines=189> */
[----:B------:R-:W-:-:S05]  /*4a40*/  IADD3 R97, P0, R153, 0x100, RZ ;  /* 0x0000010099617810 */ /* 0x000fca0007f1e0ff */
[----:B--2---:R-:W-:Y:S01]  /*4a50*/  IMAD.X R91, RZ, RZ, R9, P0 ;  /* 0x000000ffff5b7224 */ /* 0x004fe200000e0609 */
[----:B------:R-:W-:-:S03]  /*4a60*/  ISETP.GE.AND P0, PT, R3, 0x101, PT ;  /* 0x000001010300780c */ /* 0x000fc60003f06270 */
[-C--:B------:R-:W-:Y:S01]  /*4a70*/  IMAD R8, R91, R10.reuse, RZ ;  /* 0x0000000a5b087224 */ /* 0x080fe200078e02ff */
[----:B------:R-:W-:Y:S01]  /*4a80*/  ISETP.LT.OR P2, PT, R0, 0x1, !P0 ;  /* 0x000000010000780c */ /* 0x000fe20004741670 */
[----:B------:R-:W-:-:S04]  /*4a90*/  IMAD.WIDE.U32 R90, R97, R10, R20 ;  /* 0x0000000a615a7225 */ /* 0x000fc800078e0014 */
[----:B------:R-:W-:Y:S01]  /*4aa0*/  IMAD R95, R97, R11, R8 ;  /* 0x0000000b615f7224 */ /* 0x000fe200078e0208 */
[----:B---3--:R-:W-:Y:S02]  /*4ab0*/  IADD3 R88, P4, R90, R6, RZ ;  /* 0x000000065a587210 */ /* 0x008fe40007f9e0ff */
[----:B------:R-:W-:Y:S02]  /*4ac0*/  @!P1 IADD3 R90, P3, R120, UR41, RZ ;  /* 0x00000029785a9c10 */ /* 0x000fe4000ff7e0ff */
[----:B------:R-:W-:Y:S02]  /*4ad0*/  IADD3.X R89, R7, R91, R95, P4, !PT ;  /* 0x0000005b07597210 */ /* 0x000fe400027fe45f */
[----:B------:R-:W-:Y:S02]  /*4ae0*/  @!P1 IADD3.X R91, R121, UR40, RZ, P3, !PT ;  /* 0x00000028795b9c10 */ /* 0x000fe40009ffe4ff */
[----:B----4-:R-:W-:-:S05]  /*4af0*/  @!P1 PRMT R93, R157, 0x8880, RZ ;  /* 0x000088809d5d9816 */ /* 0x010fca00000000ff */
[----:B------:R-:W-:-:S04]  /*4b00*/  @!P1 IMAD R22, R93, R156, RZ ;  /* 0x0000009c5d169224 */ /* 0x000fc800078e02ff */
[----:B------:R-:W-:-:S05]  /*4b10*/  @!P1 IMAD R119, R119, R155, R22 ;  /* 0x0000009b77779224 */ /* 0x000fca00078e0216 */
[----:B------:R2:W-:Y:S04]  /*4b20*/  @!P1 STG.E.U8 desc[UR36][R90.64+0x39], R119 ;  /* 0x000039775a009986 */ /* 0x0005e8000c101124 */
[----:B------:R-:W3:Y:S01]  /*4b30*/  @!P2 LDG.E.U8 R157, desc[UR36][R88.64] ;  /* 0x00000024589da981 */ /* 0x000ee2000c1e1100 */
[----:B------:R-:W-:Y:S02]  /*4b40*/  ISETP.LT.OR P3, PT, R0, 0x2, !P0 ;  /* 0x000000020000780c */ /* 0x000fe40004761670 */
[----:B------:R-:W-:-:S04]  /*4b50*/  @!P2 IADD3 R92, P1, R14, UR45, RZ ;  /* 0x0000002d0e5cac10 */ /* 0x000fc8000ff3e0ff */
[----:B------:R-:W-:Y:S02]  /*4b60*/  @!P2 IADD3.X R93, R15, UR44, RZ, P1, !PT ;  /* 0x0000002c0f5dac10 */ /* 0x000fe40008ffe4ff */
[----:B---3--:R-:W-:-:S05]  /*4b70*/  @!P2 PRMT R13, R157, 0x8880, RZ ;  /* 0x000088809d0da816 */ /* 0x008fca00000000ff */
[----:B------:R-:W-:-:S04]  /*4b80*/  @!P2 IMAD R22, R13, R156, RZ ;  /* 0x0000009c0d16a224 */ /* 0x000fc800078e02ff */
[----:B------:R-:W-:-:S05]  /*4b90*/  @!P2 IMAD R13, R56, R155, R22 ;  /* 0x0000009b380da224 */ /* 0x000fca00078e0216 */
[----:B------:R3:W-:Y:S04]  /*4ba0*/  @!P2 STG.E.U8 desc[UR36][R92.64], R13 ;  /* 0x0000000d5c00a986 */ /* 0x0007e8000c101124 */
[----:B------:R-:W4:Y:S01]  /*4bb0*/  @!P3 LDG.E.U8 R157, desc[UR36][R88.64+0x1] ;  /* 0x00000124589db981 */ /* 0x000f22000c1e1100 */
[----:B--2---:R-:W-:Y:S01]  /*4bc0*/  IMAD.WIDE.U32 R90, R97, R10, R158 ;  /* 0x0000000a615a7225 */ /* 0x004fe200078e009e */
[----:B------:R-:W-:-:S03]  /*4bd0*/  ISETP.GE.AND P1, PT, R3, 0x109, PT ;  /* 0x000001090300780c */ /* 0x000fc60003f26270 */
[----:B------:R-:W-:Y:S01]  /*4be0*/  IMAD.IADD R8, R95, 0x1, R91 ;  /* 0x000000015f087824 */ /* 0x000fe200078e025b */
[----:B------:R-:W-:Y:S02]  /*4bf0*/  IADD3 R90, P4, P5, R12, R6, R90 ;  /* 0x000000060c5a7210 */ /* 0x000fe40007d9e05a */
[----:B------:R-:W-:Y:S02]  /*4c00*/  ISETP.LT.OR P2, PT, R0, 0x1, !P1 ;  /* 0x000000010000780c */ /* 0x000fe40004f41670 */
[----:B------:R-:W-:Y:S02]  /*4c10*/  IADD3.X R91, R21, R7, R8, P4, P5 ;  /* 0x00000007155b7210 */ /* 0x000fe400027ea408 */
[----:B------:R-:W-:Y:S02]  /*4c20*/  @!P3 IADD3 R94, P4, R14, UR45, RZ ;  /* 0x0000002d0e5ebc10 */ /* 0x000fe4000ff9e0ff */
[----:B----4-:R-:W-:-:S05]  /*4c30*/  @!P3 PRMT R56, R157, 0x8880, RZ ;  /* 0x000088809d38b816 */ /* 0x010fca00000000ff */
[----:B------:R-:W-:-:S04]  /*4c40*/  @!P3 IMAD.MOV.U32 R95, RZ, RZ, R56 ;  /* 0x000000ffff5fb224 */ /* 0x000fc800078e0038 */
[----:B------:R-:W-:Y:S01]  /*4c50*/  @!P3 IMAD R22, R95, R156, RZ ;  /* 0x0000009c5f16b224 */ /* 0x000fe200078e02ff */
[----:B------:R-:W-:-:S03]  /*4c60*/  @!P3 IADD3.X R95, R15, UR44, RZ, P4, !PT ;  /* 0x0000002c0f5fbc10 */ /* 0x000fc6000a7fe4ff */
[----:B---3--:R-:W-:-:S05]  /*4c70*/  @!P3 IMAD R13, R57, R155, R22 ;  /* 0x0000009b390db224 */ /* 0x008fca00078e0216 */
        /* <DEDUP_REMOVED lines=224> */
[----:B------:R-:W-:Y:S04]  /*5a80*/  @!P0 STG.E.U8 desc[UR36][R58.64+0x39], R85 ;  /* 0x000039553a008986 */ /* 0x000fe8000c101124 */
[----:B------:R-:W2:Y:S01]  /*5a90*/  @!P2 LDG.E.U8 R157, desc[UR36][R90.64+0x38] ;  /* 0x000038245a9da981 */ /* 0x000ea2000c1e1100 */
[----:B------:R-:W-:Y:S02]  /*5aa0*/  ISETP.LT.OR P1, PT, R0, 0x3a, !P1 ;  /* 0x0000003a0000780c */ /* 0x000fe40004f21670 */
[----:B---3--:R-:W-:-:S04]  /*5ab0*/  @!P2 IADD3 R56, P0, R120, UR45, RZ ;  /* 0x0000002d7838ac10 */ /* 0x008fc8000ff1e0ff */
[----:B------:R-:W-:Y:S02]  /*5ac0*/  @!P2 IADD3.X R57, R121, UR44, RZ, P0, !PT ;  /* 0x0000002c7939ac10 */ /* 0x000fe400087fe4ff */
[----:B--2---:R-:W-:-:S05]  /*5ad0*/  @!P2 PRMT R13, R157, 0x8880, RZ ;  /* 0x000088809d0da816 */ /* 0x004fca00000000ff */
[----:B------:R-:W-:-:S04]  /*5ae0*/  @!P2 IMAD R22, R13, R156, RZ ;  /* 0x0000009c0d16a224 */ /* 0x000fc800078e02ff */
[----:B------:R-:W-:-:S05]  /*5af0*/  @!P2 IMAD R13, R86, R155, R22 ;  /* 0x0000009b560da224 */ /* 0x000fca00078e0216 */
[----:B------:R2:W-:Y:S04]  /*5b00*/  @!P2 STG.E.U8 desc[UR36][R56.64+0x38], R13 ;  /* 0x0000380d3800a986 */ /* 0x0005e8000c101124 */
[----:B------:R-:W3:Y:S01]  /*5b10*/  @!P1 LDG.E.U8 R157, desc[UR36][R90.64+0x39] ;  /* 0x000039245a9d9981 */ /* 0x000ee2000c1e1100 */
[----:B------:R-:W-:-:S05]  /*5b20*/  IADD3 R153, P0, R153, 0x180, RZ ;  /* 0x0000018099997810 */ /* 0x000fca0007f1e0ff */
[----:B------:R-:W-:Y:S01]  /*5b30*/  IMAD.X R9, RZ, RZ, R9, P0 ;  /* 0x000000ffff097224 */ /* 0x000fe200000e0609 */
[----:B------:R-:W-:Y:S02]  /*5b40*/  ISETP.GE.AND P0, PT, R3, 0x181, PT ;  /* 0x000001810300780c */ /* 0x000fe40003f06270 */
[----:B--2---:R-:W-:Y:S01]  /*5b50*/  @!P1 IADD3 R56, P2, R120, UR45, RZ ;  /* 0x0000002d78389c10 */ /* 0x004fe2000ff5e0ff */
[-C--:B------:R-:W-:Y:S01]  /*5b60*/  IMAD R58, R9, R10.reuse, RZ ;  /* 0x0000000a093a7224 */ /* 0x080fe200078e02ff */
[----:B------:R-:W-:Y:S01]  /*5b70*/  ISETP.LT.OR P4, PT, R0, 0x1, !P0 ;  /* 0x000000010000780c */ /* 0x000fe20004781670 */
[----:B------:R-:W-:Y:S01]  /*5b80*/  IMAD.WIDE.U32 R8, R153, R10, R20 ;  /* 0x0000000a99087225 */ /* 0x000fe200078e0014 */
[----:B------:R-:W-:-:S03]  /*5b90*/  @!P1 IADD3.X R57, R121, UR44, RZ, P2, !PT ;  /* 0x0000002c79399c10 */ /* 0x000fc600097fe4ff */
[----:B------:R-:W-:Y:S01]  /*5ba0*/  IMAD R61, R153, R11, R58 ;  /* 0x0000000b993d7224 */ /* 0x000fe200078e023a */
[----:B------:R-:W-:-:S04]  /*5bb0*/  IADD3 R8, P3, R8, R6, RZ ;  /* 0x0000000608087210 */ /* 0x000fc80007f7e0ff */
[----:B------:R-:W-:Y:S02]  /*5bc0*/  IADD3.X R9, R7, R9, R61, P3, !PT ;  /* 0x0000000907097210 */ /* 0x000fe40001ffe43d */
[----:B---3--:R-:W-:-:S05]  /*5bd0*/  @!P1 PRMT R59, R157, 0x8880, RZ ;  /* 0x000088809d3b9816 */ /* 0x008fca00000000ff */
[----:B------:R-:W-:-:S04]  /*5be0*/  @!P1 IMAD R22, R59, R156, RZ ;  /* 0x0000009c3b169224 */ /* 0x000fc800078e02ff */
[----:B------:R-:W-:-:S05]  /*5bf0*/  @!P1 IMAD R87, R87, R155, R22 ;  /* 0x0000009b57579224 */ /* 0x000fca00078e0216 */
[----:B------:R2:W-:Y:S04]  /*5c00*/  @!P1 STG.E.U8 desc[UR36][R56.64+0x39], R87 ;  /* 0x0000395738009986 */ /* 0x0005e8000c101124 */
[----:B------:R-:W3:Y:S01]  /*5c10*/  @!P4 LDG.E.U8 R157, desc[UR36][R8.64] ;  /* 0x00000024089dc981 */ /* 0x000ee2000c1e1100 */
[----:B------:R-:W-:Y:S01]  /*5c20*/  @!P4 IMAD.MOV.U32 R58, RZ, RZ, R14 ;  /* 0x000000ffff3ac224 */ /* 0x000fe200078e000e */
[----:B------:R-:W-:Y:S01]  /*5c30*/  ISETP.LT.OR P2, PT, R0, 0x2, !P0 ;  /* 0x000000020000780c */ /* 0x000fe20004741670 */
[----:B------:R-:W-:Y:S02]  /*5c40*/  @!P4 IMAD.MOV.U32 R59, RZ, RZ, R15 ;  /* 0x000000ffff3bc224 */ /* 0x000fe400078e000f */
[----:B------:R-:W-:Y:S02]  /*5c50*/  @!P4 IMAD R13, R5, 0x180, RZ ;  /* 0x00000180050dc824 */ /* 0x000fe400078e02ff */
[----:B------:R-:W-:-:S04]  /*5c60*/  @!P4 IMAD.WIDE.U32 R58, R4, 0x180, R58 ;  /* 0x00000180043ac825 */ /* 0x000fc800078e003a */
[----:B------:R-:W-:Y:S01]  /*5c70*/  @!P4 IMAD.IADD R59, R59, 0x1, R13 ;  /* 0x000000013b3bc824 */ /* 0x000fe200078e020d */
[----:B---3--:R-:W-:-:S05]  /*5c80*/  @!P4 PRMT R11, R157, 0x8880, RZ ;  /* 0x000088809d0bc816 */ /* 0x008fca00000000ff */
[----:B------:R-:W-:-:S04]  /*5c90*/  @!P4 IMAD R22, R11, R156, RZ ;  /* 0x0000009c0b16c224 */ /* 0x000fc800078e02ff */
[----:B------:R-:W-:-:S05]  /*5ca0*/  @!P4 IMAD R13, R24, R155, R22 ;  /* 0x0000009b180dc224 */ /* 0x000fca00078e0216 */
[----:B------:R3:W-:Y:S04]  /*5cb0*/  @!P4 STG.E.U8 desc[UR36][R58.64], R13 ;  /* 0x0000000d3a00c986 */ /* 0x0007e8000c101124 */
[----:B------:R-:W4:Y:S01]  /*5cc0*/  @!P2 LDG.E.U8 R157, desc[UR36][R8.64+0x1] ;  /* 0x00000124089da981 */ /* 0x000f22000c1e1100 */
[----:B------:R-:W-:Y:S01]  /*5cd0*/  ISETP.GE.AND P1, PT, R3, 0x189, PT ;  /* 0x000001890300780c */ /* 0x000fe20003f26270 */
[----:B------:R-:W-:-:S03]  /*5ce0*/  IMAD.WIDE.U32 R10, R153, R10, R158 ;  /* 0x0000000a990a7225 */ /* 0x000fc600078e009e */
[----:B------:R-:W-:Y:S01]  /*5cf0*/  ISETP.LT.OR P3, PT, R0, 0x1, !P1 ;  /* 0x000000010000780c */ /* 0x000fe20004f61670 */
[----:B------:R-:W-:Y:S01]  /*5d00*/  @!P2 IMAD R63, R5, 0x180, RZ ;  /* 0x00000180053fa824 */ /* 0x000fe200078e02ff */
[----:B------:R-:W-:Y:S01]  /*5d10*/  IADD3 R6, P4, P5, R12, R6, R10 ;  /* 0x000000060c067210 */ /* 0x000fe20007d9e00a */
[----:B--2---:R-:W-:-:S04]  /*5d20*/  @!P2 IMAD.WIDE.U32 R56, R4, 0x180, R14 ;  /* 0x000001800438a825 */ /* 0x004fc800078e000e */
[----:B------:R-:W-:Y:S02]  /*5d30*/  IMAD.IADD R20, R61, 0x1, R11 ;  /* 0x000000013d147824 */ /* 0x000fe400078e020b */
[----:B------:R-:W-:-:S03]  /*5d40*/  @!P2 IMAD.IADD R57, R57, 0x1, R63 ;  /* 0x000000013939a824 */ /* 0x000fc600078e023f */
[----:B------:R-:W-:Y:S02]  /*5d50*/  IADD3.X R7, R21, R7, R20, P4, P5 ;  /* 0x0000000715077210 */ /* 0x000fe400027ea414 */
[----:B----4-:R-:W-:-:S05]  /*5d60*/  @!P2 PRMT R3, R157, 0x8880, RZ ;  /* 0x000088809d03a816 */ /* 0x010fca00000000ff */
[----:B------:R-:W-:-:S04]  /*5d70*/  @!P2 IMAD R22, R3, R156, RZ ;  /* 0x0000009c0316a224 */ /* 0x000fc800078e02ff */
[----:B------:R-:W-:-:S05]  /*5d80*/  @!P2 IMAD R25, R25, R155, R22 ;  /* 0x0000009b1919a224 */ /* 0x000fca00078e0216 */
[----:B------:R2:W-:Y:S04]  /*5d90*/  @!P2 STG.E.U8 desc[UR36][R56.64+0x1], R25 ;  /* 0x000001193800a986 */ /* 0x0005e8000c101124 */
[----:B------:R-:W4:Y:S01]  /*5da0*/  @!P3 LDG.E.U8 R157, desc[UR36][R6.64] ;  /* 0x00000024069db981 */ /* 0x000f22000c1e1100 */
[----:B------:R-:W-:Y:S01]  /*5db0*/  @!P3 IMAD.MOV.U32 R10, RZ, RZ, R120 ;  /* 0x000000ffff0ab224 */ /* 0x000fe200078e0078 */
[----:B------:R-:W-:Y:S01]  /*5dc0*/  ISETP.LT.OR P2, PT, R0, 0x2, !P1 ;  /* 0x000000020000780c */ /* 0x000fe20004f41670 */
[----:B------:R-:W-:Y:S02]  /*5dd0*/  @!P3 IMAD.MOV.U32 R11, RZ, RZ, R121 ;  /* 0x000000ffff0bb224 */ /* 0x000fe400078e0079 */
[----:B---3--:R-:W-:Y:S02]  /*5de0*/  @!P3 IMAD R13, R5, 0x180, RZ ;  /* 0x00000180050db824 */ /* 0x008fe400078e02ff */
[----:B------:R-:W-:-:S04]  /*5df0*/  @!P3 IMAD.WIDE.U32 R10, R4, 0x180, R10 ;  /* 0x00000180040ab825 */ /* 0x000fc800078e000a */
[----:B------:R-:W-:Y:S01]  /*5e00*/  @!P3 IMAD.IADD R11, R13, 0x1, R11 ;  /* 0x000000010d0bb824 */ /* 0x000fe200078e020b */
[----:B----4-:R-:W-:-:S05]  /*5e10*/  @!P3 PRMT R3, R157, 0x8880, RZ ;  /* 0x000088809d03b816 */ /* 0x010fca00000000ff */
[----:B------:R-:W-:-:S04]  /*5e20*/  @!P3 IMAD R22, R3, R156, RZ ;  /* 0x0000009c0316b224 */ /* 0x000fc800078e02ff */
[----:B------:R-:W-:-:S05]  /*5e30*/  @!P3 IMAD R3, R26, R155, R22 ;  /* 0x0000009b1a03b224 */ /* 0x000fca00078e0216 */
[----:B------:R3:W-:Y:S04]  /*5e40*/  @!P3 STG.E.U8 desc[UR36][R10.64], R3 ;  /* 0x000000030a00b986 */ /* 0x0007e8000c101124 */
[----:B------:R-:W4:Y:S01]  /*5e50*/  @!P2 LDG.E.U8 R157, desc[UR36][R6.64+0x1] ;  /* 0x00000124069da981 */ /* 0x000f22000c1e1100 */
[----:B------:R-:W-:Y:S01]  /*5e60*/  ISETP.LT.OR P3, PT, R0, 0x9, !P0 ;  /* 0x000000090000780c */ /* 0x000fe20004761670 */
[----:B--2---:R-:W-:Y:S02]  /*5e70*/  @!P2 IMAD R25, R5, 0x180, RZ ;  /* 0x000001800519a824 */ /* 0x004fe400078e02ff */
[----:B------:R-:W-:-:S04]  /*5e80*/  @!P2 IMAD.WIDE.U32 R12, R4, 0x180, R120 ;  /* 0x00000180040ca825 */ /* 0x000fc800078e0078 */
[----:B------:R-:W-:Y:S01]  /*5e90*/  @!P2 IMAD.IADD R13, R25, 0x1, R13 ;  /* 0x00000001190da824 */ /* 0x000fe200078e020d */
[----:B----4-:R-:W-:-:S05]  /*5ea0*/  @!P2 PRMT R21, R157, 0x8880, RZ ;  /* 0x000088809d15a816 */ /* 0x010fca00000000ff */
[----:B------:R-:W-:-:S04]  /*5eb0*/  @!P2 IMAD R22, R21, R156, RZ ;  /* 0x0000009c1516a224 */ /* 0x000fc800078e02ff */
[----:B------:R-:W-:-:S05]  /*5ec0*/  @!P2 IMAD R27, R27, R155, R22 ;  /* 0x0000009b1b1ba224 */ /* 0x000fca00078e0216 */
[----:B------:R-:W-:Y:S04]  /*5ed0*/  @!P2 STG.E.U8 desc[UR36][R12.64+0x1], R27 ;  /* 0x0000011b0c00a986 */ /* 0x000fe8000c101124 */
[----:B------:R-:W2:Y:S01]  /*5ee0*/  @!P3 LDG.E.U8 R157, desc[UR36][R8.64+0x8] ;  /* 0x00000824089db981 */ /* 0x000ea2000c1e1100 */
[----:B---3--:R-:W-:Y:S01]  /*5ef0*/  @!P3 IMAD.MOV.U32 R10, RZ, RZ, R14 ;  /* 0x000000ffff0ab224 */ /* 0x008fe200078e000e */
[----:B------:R-:W-:Y:S01]  /*5f00*/  ISETP.LT.OR P2, PT, R0, 0xa, !P0 ;  /* 0x0000000a0000780c */ /* 0x000fe20004741670 */
[----:B------:R-:W-:Y:S02]  /*5f10*/  @!P3 IMAD.MOV.U32 R11, RZ, RZ, R15 ;  /* 0x000000ffff0bb224 */ /* 0x000fe400078e000f */
[----:B------:R-:W-:Y:S02]  /*5f20*/  @!P3 IMAD R21, R5, 0x180, RZ ;  /* 0x000001800515b824 */ /* 0x000fe400078e02ff */
[----:B------:R-:W-:-:S04]  /*5f30*/  @!P3 IMAD.WIDE.U32 R10, R4, 0x180, R10 ;  /* 0x00000180040ab825 */ /* 0x000fc800078e000a */
[----:B------:R-:W-:Y:S01]  /*5f40*/  @!P3 IMAD.IADD R11, R11, 0x1, R21 ;  /* 0x000000010b0bb824 */ /* 0x000fe200078e0215 */
[----:B--2---:R-:W-:-:S05]  /*5f50*/  @!P3 PRMT R3, R157, 0x8880, RZ ;  /* 0x000088809d03b816 */ /* 0x004fca00000000ff */
[----:B------:R-:W-:-:S04]  /*5f60*/  @!P3 IMAD R22, R3, R156, RZ ;  /* 0x0000009c0316b224 */ /* 0x000fc800078e02ff */
[----:B------:R-:W-:-:S05]  /*5f70*/  @!P3 IMAD R3, R28, R155, R22 ;  /* 0x0000009b1c03b224 */ /* 0x000fca00078e0216 */
[----:B------:R2:W-:Y:S04]  /*5f80*/  @!P3 STG.E.U8 desc[UR36][R10.64+0x8], R3 ;  /* 0x000008030a00b986 */ /* 0x0005e8000c101124 */
[----:B------:R-:W3:Y:S01]  /*5f90*/  @!P2 LDG.E.U8 R157, desc[UR36][R8.64+0x9] ;  /* 0x00000924089da981 */ /* 0x000ee2000c1e1100 */
[----:B------:R-:W-:Y:S01]  /*5fa0*/  ISETP.LT.OR P3, PT, R0, 0x9, !P1 ;  /* 0x000000090000780c */ /* 0x000fe20004f61670 */
[----:B------:R-:W-:Y:S02]  /*5fb0*/  @!P2 IMAD R25, R5, 0x180, RZ ;  /* 0x000001800519a824 */ /* 0x000fe400078e02ff */
[----:B--2---:R-:W-:Y:S02]  /*5fc0*/  @!P2 IMAD.MOV.U32 R10, RZ, RZ, R14 ;  /* 0x000000ffff0aa224 */ /* 0x004fe400078e000e */
[----:B------:R-:W-:-:S02]  /*5fd0*/  @!P2 IMAD.MOV.U32 R11, RZ, RZ, R15 ;  /* 0x000000ffff0ba224 */ /* 0x000fc400078e000f */
[----:B------:R-:W-:-:S04]  /*5fe0*/  @!P2 IMAD.WIDE.U32 R12, R4, 0x180, R10 ;  /* 0x00000180040ca825 */ /* 0x000fc800078e000a */
[----:B------:R-:W-:Y:S01]  /*5ff0*/  @!P2 IMAD.IADD R13, R13, 0x1, R25 ;  /* 0x000000010d0da824 */ /* 0x000fe200078e0219 */
        /* <DEDUP_REMOVED lines=16> */
[----:B--2---:R-:W-:Y:S01]  /*6100*/  @!P2 IMAD.MOV.U32 R12, RZ, RZ, R120 ;  /* 0x000000ffff0ca224 */ /* 0x004fe200078e0078 */
[----:B------:R-:W-:Y:S01]  /*6110*/  ISETP.LT.OR P3, PT, R0, 0x11, !P0 ;  /* 0x000000110000780c */ /* 0x000fe20004761670 */
[----:B------:R-:W-:Y:S02]  /*6120*/  @!P2 IMAD.MOV.U32 R13, RZ, RZ, R121 ;  /* 0x000000ffff0da224 */ /* 0x000fe400078e0079 */
[----:B------:R-:W-:Y:S02]  /*6130*/  @!P2 IMAD R25, R5, 0x180, RZ ;  /* 0x000001800519a824 */ /* 0x000fe400078e02ff */
        /* <DEDUP_REMOVED lines=225> */
[----:B------:R2:W-:Y:S04]  /*6f50*/  @!P2 STG.E.U8 desc[UR36][R12.64+0x31], R51 ;  /* 0x000031330c00a986 */ /* 0x0005e8000c101124 */
[----:B------:R-:W4:Y:S01]  /*6f60*/  @!P3 LDG.E.U8 R157, desc[UR36][R8.64+0x38] ;  /* 0x00003824089db981 */ /* 0x000f22000c1e1100 */
[----:B---3--:R-:W-:Y:S01]  /*6f70*/  @!P3 IMAD.MOV.U32 R10, RZ, RZ, R14 ;  /* 0x000000ffff0ab224 */ /* 0x008fe200078e000e */
        /* <DEDUP_REMOVED lines=9> */
[----:B------:R-:W2:Y:S01]  /*7010*/  @!P0 LDG.E.U8 R157, desc[UR36][R8.64+0x39] ;  /* 0x00003924089d8981 */ /* 0x000ea2000c1e1100 */
[----:B------:R-:W-:Y:S01]  /*7020*/  ISETP.LT.OR P2, PT, R0, 0x39, !P1 ;  /* 0x000000390000780c */ /* 0x000fe20004f41670 */
[----:B------:R-:W-:Y:S02]  /*7030*/  @!P0 IMAD R21, R5, 0x180, RZ ;  /* 0x0000018005158824 */ /* 0x000fe400078e02ff */
[----:B------:R-:W-:-:S04]  /*7040*/  @!P0 IMAD.WIDE.U32 R14, R4, 0x180, R14 ;  /* 0x00000180040e8825 */ /* 0x000fc800078e000e */
[----:B------:R-:W-:Y:S01]  /*7050*/  @!P0 IMAD.IADD R15, R15, 0x1, R21 ;  /* 0x000000010f0f8824 */ /* 0x000fe200078e0215 */
[----:B--2---:R-:W-:-:S05]  /*7060*/  @!P0 PRMT R13, R157, 0x8880, RZ ;  /* 0x000088809d0d8816 */ /* 0x004fca00000000ff */
[----:B------:R-:W-:-:S04]  /*7070*/  @!P0 IMAD R22, R13, R156, RZ ;  /* 0x0000009c0d168224 */ /* 0x000fc800078e02ff */
[----:B------:R-:W-:-:S05]  /*7080*/  @!P0 IMAD R53, R53, R155, R22 ;  /* 0x0000009b35358224 */ /* 0x000fca00078e0216 */
[----:B------:R4:W-:Y:S04]  /*7090*/  @!P0 STG.E.U8 desc[UR36][R14.64+0x39], R53 ;  /* 0x000039350e008986 */ /* 0x0009e8000c101124 */
[----:B------:R-:W2:Y:S01]  /*70a0*/  @!P2 LDG.E.U8 R157, desc[UR36][R6.64+0x38] ;  /* 0x00003824069da981 */ /* 0x000ea2000c1e1100 */
[----:B------:R-:W-:Y:S01]  /*70b0*/  @!P2 IMAD.MOV.U32 R8, RZ, RZ, R120 ;  /* 0x000000ffff08a224 */ /* 0x000fe200078e0078 */
[----:B------:R-:W-:Y:S01]  /*70c0*/  ISETP.LT.OR P1, PT, R0, 0x3a, !P1 ;  /* 0x0000003a0000780c */ /* 0x000fe20004f21670 */
[----:B------:R-:W-:Y:S02]  /*70d0*/  @!P2 IMAD.MOV.U32 R9, RZ, RZ, R121 ;  /* 0x000000ffff09a224 */ /* 0x000fe400078e0079 */
[----:B---3--:R-:W-:Y:S02]  /*70e0*/  @!P2 IMAD R11, R5, 0x180, RZ ;  /* 0x00000180050ba824 */ /* 0x008fe400078e02ff */
[----:B------:R-:W-:-:S04]  /*70f0*/  @!P2 IMAD.WIDE.U32 R8, R4, 0x180, R8 ;  /* 0x000001800408a825 */ /* 0x000fc800078e0008 */
[----:B------:R-:W-:Y:S01]  /*7100*/  @!P2 IMAD.IADD R9, R11, 0x1, R9 ;  /* 0x000000010b09a824 */ /* 0x000fe200078e0209 */
[----:B--2---:R-:W-:-:S05]  /*7110*/  @!P2 PRMT R3, R157, 0x8880, RZ ;  /* 0x000088809d03a816 */ /* 0x004fca00000000ff */
[----:B------:R-:W-:-:S04]  /*7120*/  @!P2 IMAD R22, R3, R156, RZ ;  /* 0x0000009c0316a224 */ /* 0x000fc800078e02ff */
[----:B------:R-:W-:-:S05]  /*7130*/  @!P2 IMAD R3, R54, R155, R22 ;  /* 0x0000009b3603a224 */ /* 0x000fca00078e0216 */
[----:B------:R4:W-:Y:S04]  /*7140*/  @!P2 STG.E.U8 desc[UR36][R8.64+0x38], R3 ;  /* 0x000038030800a986 */ /* 0x0009e8000c101124 */
[----:B------:R-:W2:Y:S02]  /*7150*/  @!P1 LDG.E.U8 R157, desc[UR36][R6.64+0x39] ;  /* 0x00003924069d9981 */ /* 0x000ea4000c1e1100 */
[----:B--2---:R-:W-:-:S05]  /*7160*/  @!P1 PRMT R11, R157, 0x8880, RZ ;  /* 0x000088809d0b9816 */ /* 0x004fca00000000ff */
[----:B------:R-:W-:-:S04]  /*7170*/  @!P1 IMAD R22, R11, R156, RZ ;  /* 0x0000009c0b169224 */ /* 0x000fc800078e02ff */
[----:B------:R-:W-:Y:S01]  /*7180*/  IMAD R55, R55, R155, R22 ;  /* 0x0000009b37377224 */ /* 0x000fe200078e0216 */
[----:B----4-:R-:W-:Y:S06]  /*7190*/  @P1 BRA `(.L_x_50) ;  /* 0x0000002400d01947 */ /* 0x010fec0003800000 */
[----:B------:R-:W-:Y:S02]  /*71a0*/  IMAD R3, R5, 0x180, RZ ;  /* 0x0000018005037824 */ /* 0x000fe400078e02ff */
[----:B------:R-:W-:-:S04]  /*71b0*/  IMAD.WIDE.U32 R4, R4, 0x180, R120 ;  /* 0x0000018004047825 */ /* 0x000fc800078e0078 */
[----:B------:R-:W-:-:S05]  /*71c0*/  IMAD.IADD R5, R3, 0x1, R5 ;  /* 0x0000000103057824 */ /* 0x000fca00078e0205 */
[----:B------:R3:W-:Y:S01]  /*71d0*/  STG.E.U8 desc[UR36][R4.64+0x39], R55 ;  /* 0x0000393704007986 */ /* 0x0007e2000c101124 */
[----:B------:R-:W-:Y:S05]  /*71e0*/  BRA `(.L_x_50) ;  /* 0x0000002400bc7947 */ /* 0x000fea0003800000 */
.L_x_35:
[C---:B------:R-:W-:Y:S01]  /*71f0*/  ISETP.GE.AND P4, PT, R3.reuse, 0x1, PT ;  /* 0x000000010300780c */ /* 0x040fe20003f86270 */
[----:B------:R-:W-:Y:S01]  /*7200*/  ULDC.64 UR4, c[0x0][0x5c0] ;  /* 0x0001700000047ab9 */ /* 0x000fe20000000a00 */
[----:B------:R-:W-:Y:S02]  /*7210*/  ISETP.GE.AND P2, PT, R3, 0x9, PT ;  /* 0x000000090300780c */ /* 0x000fe40003f46270 */
[C---:B------:R-:W-:Y:S02]  /*7220*/  ISETP.LT.OR P1, PT, R0.reuse, 0x1, !P4 ;  /* 0x000000010000780c */ /* 0x040fe40006721670 */
[----:B------:R-:W-:Y:S02]  /*7230*/  ISETP.LT.OR P3, PT, R0, 0x2, !P4 ;  /* 0x000000020000780c */ /* 0x000fe40006761670 */
[----:B------:R-:W-:Y:S02]  /*7240*/  IADD3 R6, P0, R164, UR4, RZ ;  /* 0x00000004a4067c10 */ /* 0x000fe4000ff1e0ff */
[----:B------:R-:W-:-:S02]  /*7250*/  ISETP.LT.OR P5, PT, R0, 0x2, !P2 ;  /* 0x000000020000780c */ /* 0x000fc400057a1670 */
[----:B------:R-:W-:Y:S02]  /*7260*/  IADD3.X R7, R166, UR5, RZ, P0, !PT ;  /* 0x00000005a6077c10 */ /* 0x000fe400087fe4ff */
[----:B------:R-:W-:-:S03]  /*7270*/  ISETP.LT.OR P0, PT, R0, 0x1, !P2 ;  /* 0x000000010000780c */ /* 0x000fc60005701670 */
[-C--:B------:R-:W-:Y:S02]  /*7280*/  @!P1 IMAD R11, R120, R155.reuse, RZ ;  /* 0x0000009b780b9224 */ /* 0x080fe400078e02ff */
[----:B------:R-:W-:-:S03]  /*7290*/  @!P3 IMAD R121, R121, R155, RZ ;  /* 0x0000009b7979b224 */ /* 0x000fc600078e02ff */
[----:B------:R0:W-:Y:S01]  /*72a0*/  @!P1 STG.E.U8 desc[UR36][R6.64], R11 ;  /* 0x0000000b06009986 */ /* 0x0001e2000c101124 */
[----:B------:R-:W-:Y:S01]  /*72b0*/  IADD3 R8, P1, R6, UR43, RZ ;  /* 0x0000002b06087c10 */ /* 0x000fe2000ff3e0ff */
[-C--:B------:R-:W-:Y:S02]  /*72c0*/  @!P5 IMAD R123, R123, R155.reuse, RZ ;  /* 0x0000009b7b7bd224 */ /* 0x080fe400078e02ff */
[----:B------:R-:W-:Y:S01]  /*72d0*/  @!P3 STG.E.U8 desc[UR36][R6.64+0x1], R121 ;  /* 0x000001790600b986 */ /* 0x000fe2000c101124 */
[----:B------:R-:W-:Y:S01]  /*72e0*/  ISETP.LT.OR P3, PT, R0, 0x9, !P4 ;  /* 0x000000090000780c */ /* 0x000fe20006761670 */
[----:B------:R-:W-:Y:S01]  /*72f0*/  @!P0 IMAD R13, R122, R155, RZ ;  /* 0x0000009b7a0d8224 */ /* 0x000fe200078e02ff */
[----:B------:R-:W-:Y:S02]  /*7300*/  IADD3.X R9, R7, UR42, RZ, P1, !PT ;  /* 0x0000002a07097c10 */ /* 0x000fe40008ffe4ff */
[----:B------:R-:W-:-:S03]  /*7310*/  ISETP.LT.OR P1, PT, R0, 0xa, !P4 ;  /* 0x0000000a0000780c */ /* 0x000fc60006721670 */
[----:B------:R-:W-:Y:S01]  /*7320*/  @!P0 STG.E.U8 desc[UR36][R8.64], R13 ;  /* 0x0000000d08008986 */ /* 0x000fe2000c101124 */
[----:B------:R-:W-:-:S03]  /*7330*/  ISETP.LT.OR P0, PT, R0, 0x9, !P2 ;  /* 0x000000090000780c */ /* 0x000fc60005701670 */
[----:B------:R-:W-:Y:S01]  /*7340*/  @!P5 STG.E.U8 desc[UR36][R8.64+0x1], R123 ;  /* 0x0000017b0800d986 */ /* 0x000fe2000c101124 */
[----:B------:R-:W-:Y:S01]  /*7350*/  ISETP.LT.OR P5, PT, R0, 0xa, !P2 ;  /* 0x0000000a0000780c */ /* 0x000fe200057a1670 */
[----:B0-----:R-:W-:-:S04]  /*7360*/  @!P3 IMAD R11, R124, R155, RZ ;  /* 0x0000009b7c0bb224 */ /* 0x001fc800078e02ff */
[-C--:B------:R-:W-:Y:S01]  /*7370*/  @!P1 IMAD R125, R125, R155.reuse, RZ ;  /* 0x0000009b7d7d9224 */ /* 0x080fe200078e02ff */
[----:B------:R0:W-:Y:S01]  /*7380*/  @!P3 STG.E.U8 desc[UR36][R6.64+0x8], R11 ;  /* 0x0000080b0600b986 */ /* 0x0001e2000c101124 */
[----:B------:R-:W-:Y:S02]  /*7390*/  ISETP.LT.OR P3, PT, R0, 0x11, !P4 ;  /* 0x000000110000780c */ /* 0x000fe40006761670 */
[-C--:B------:R-:W-:Y:S01]  /*73a0*/  @!P0 IMAD R15, R126, R155.reuse, RZ ;  /* 0x0000009b7e0f8224 */ /* 0x080fe200078e02ff */
[----:B------:R-:W-:Y:S01]  /*73b0*/  @!P1 STG.E.U8 desc[UR36][R6.64+0x9], R125 ;  /* 0x0000097d06009986 */ /* 0x000fe2000c101124 */
[C---:B------:R-:W-:Y:S02]  /*73c0*/  ISETP.LT.OR P1, PT, R0.reuse, 0x12, !P4 ;  /* 0x000000120000780c */ /* 0x040fe40006721670 */
[----:B------:R-:W-:Y:S01]  /*73d0*/  @!P5 IMAD R127, R127, R155, RZ ;  /* 0x0000009b7f7fd224 */ /* 0x000fe200078e02ff */
        /* <DEDUP_REMOVED lines=48> */
[----:B------:R1:W-:Y:S01]  /*76e0*/  @!P0 STG.E.U8 desc[UR36][R8.64+0x28], R15 ;  /* 0x0000280f08008986 */ /* 0x0003e2000c101124 */
[----:B------:R-:W-:-:S03]  /*76f0*/  ISETP.LT.OR P0, PT, R0, 0x31, !P2 ;  /* 0x000000310000780c */ /* 0x000fc60005701670 */
[----:B------:R-:W-:Y:S01]  /*7700*/  @!P5 STG.E.U8 desc[UR36][R8.64+0x29], R143 ;  /* 0x0000298f0800d986 */ /* 0x000fe2000c101124 */
[----:B------:R-:W-:Y:S01]  /*7710*/  ISETP.LT.OR P5, PT, R0, 0x32, !P2 ;  /* 0x000000320000780c */ /* 0x000fe200057a1670 */
[----:B0-----:R-:W-:-:S04]  /*7720*/  @!P3 IMAD R11, R144, R155, RZ ;  /* 0x0000009b900bb224 */ /* 0x001fc800078e02ff */
[-C--:B------:R-:W-:Y:S01]  /*7730*/  @!P1 IMAD R145, R145, R155.reuse, RZ ;  /* 0x0000009b91919224 */ /* 0x080fe200078e02ff */
[----:B------:R-:W-:Y:S01]  /*7740*/  @!P3 STG.E.U8 desc[UR36][R6.64+0x30], R11 ;  /* 0x0000300b0600b986 */ /* 0x000fe2000c101124 */
[----:B------:R-:W-:Y:S02]  /*7750*/  ISETP.LT.OR P3, PT, R0, 0x39, !P4 ;  /* 0x000000390000780c */ /* 0x000fe40006761670 */
[-C--:B------:R-:W-:Y:S01]  /*7760*/  @!P0 IMAD R13, R146, R155.reuse, RZ ;  /* 0x0000009b920d8224 */ /* 0x080fe200078e02ff */
[----:B------:R-:W-:Y:S01]  /*7770*/  @!P1 STG.E.U8 desc[UR36][R6.64+0x31], R145 ;  /* 0x0000319106009986 */ /* 0x000fe2000c101124 */
[C---:B------:R-:W-:Y:S02]  /*7780*/  ISETP.LT.OR P4, PT, R0.reuse, 0x3a, !P4 ;  /* 0x0000003a0000780c */ /* 0x040fe40006781670 */
[----:B------:R-:W-:Y:S01]  /*7790*/  @!P5 IMAD R147, R147, R155, RZ ;  /* 0x0000009b9393d224 */ /* 0x000fe200078e02ff */
[----:B------:R0:W-:Y:S01]  /*77a0*/  @!P0 STG.E.U8 desc[UR36][R8.64+0x30], R13 ;  /* 0x0000300d08008986 */ /* 0x0001e2000c101124 */
[----:B------:R-:W-:-:S02]  /*77b0*/  ISETP.LT.OR P1, PT, R0, 0x39, !P2 ;  /* 0x000000390000780c */ /* 0x000fc40005721670 */
[----:B------:R-:W-:Y:S01]  /*77c0*/  ISETP.GE.AND P0, PT, R3, 0x81, PT ;  /* 0x000000810300780c */ /* 0x000fe20003f06270 */
[----:B------:R-:W-:Y:S01]  /*77d0*/  @!P5 STG.E.U8 desc[UR36][R8.64+0x31], R147 ;  /* 0x000031930800d986 */ /* 0x000fe2000c101124 */
[----:B------:R-:W-:Y:S01]  /*77e0*/  ISETP.LT.OR P2, PT, R0, 0x3a, !P2 ;  /* 0x0000003a0000780c */ /* 0x000fe20005741670 */
[----:B-1----:R-:W-:Y:S01]  /*77f0*/  @!P3 IMAD R15, R148, R155, RZ ;  /* 0x0000009b940fb224 */ /* 0x002fe200078e02ff */
[----:B------:R-:W-:-:S03]  /*7800*/  ISETP.LT.OR P5, PT, R0, 0x1, !P0 ;  /* 0x000000010000780c */ /* 0x000fc600047a1670 */
[-C--:B------:R-:W-:Y:S01]  /*7810*/  @!P4 IMAD R149, R149, R155.reuse, RZ ;  /* 0x0000009b9595c224 */ /* 0x080fe200078e02ff */
[----:B------:R-:W-:Y:S01]  /*7820*/  @!P3 STG.E.U8 desc[UR36][R6.64+0x38], R15 ;  /* 0x0000380f0600b986 */ /* 0x000fe2000c101124 */
[----:B------:R-:W-:Y:S02]  /*7830*/  ISETP.LT.OR P3, PT, R0, 0x2, !P0 ;  /* 0x000000020000780c */ /* 0x000fe40004761670 */
[-C--:B0-----:R-:W-:Y:S01]  /*7840*/  @!P1 IMAD R13, R150, R155.reuse, RZ ;  /* 0x0000009b960d9224 */ /* 0x081fe200078e02ff */
[----:B------:R-:W-:Y:S03]  /*7850*/  @!P4 STG.E.U8 desc[UR36][R6.64+0x39], R149 ;  /* 0x000039950600c986 */ /* 0x000fe6000c101124 */
[-C--:B------:R-:W-:Y:S01]  /*7860*/  @!P2 IMAD R151, R151, R155.reuse, RZ ;  /* 0x0000009b9797a224 */ /* 0x080fe200078e02ff */
[----:B------:R0:W-:Y:S01]  /*7870*/  @!P1 STG.E.U8 desc[UR36][R8.64+0x38], R13 ;  /* 0x0000380d08009986 */ /* 0x0001e2000c101124 */
[----:B------:R-:W-:Y:S01]  /*7880*/  @!P5 IADD3 R10, P4, R6, UR41, RZ ;  /* 0x00000029060adc10 */ /* 0x000fe2000ff9e0ff */
[-C--:B------:R-:W-:Y:S01]  /*7890*/  @!P5 IMAD R121, R88, R155.reuse, RZ ;  /* 0x0000009b5879d224 */ /* 0x080fe200078e02ff */
[----:B------:R-:W-:Y:S01]  /*78a0*/  ISETP.GE.AND P1, PT, R3, 0x89, PT ;  /* 0x000000890300780c */ /* 0x000fe20003f26270 */
[----:B------:R-:W-:Y:S01]  /*78b0*/  @!P2 STG.E.U8 desc[UR36][R8.64+0x39], R151 ;  /* 0x000039970800a986 */ /* 0x000fe2000c101124 */
[----:B------:R-:W-:Y:S01]  /*78c0*/  @!P5 IADD3.X R11, R7, UR40, RZ, P4, !PT ;  /* 0x00000028070bdc10 */ /* 0x000fe2000a7fe4ff */
[----:B------:R-:W-:Y:S01]  /*78d0*/  @!P3 IMAD R123, R89, R155, RZ ;  /* 0x0000009b597bb224 */ /* 0x000fe200078e02ff */
[----:B------:R-:W-:-:S02]  /*78e0*/  ISETP.LT.OR P2, PT, R0, 0x1, !P1 ;  /* 0x000000010000780c */ /* 0x000fc40004f41670 */
[----:B------:R-:W-:Y:S01]  /*78f0*/  @!P3 IADD3 R20, P4, R6, UR41, RZ ;  /* 0x000000290614bc10 */ /* 0x000fe2000ff9e0ff */
[----:B------:R1:W-:Y:S01]  /*7900*/  @!P5 STG.E.U8 desc[UR36][R10.64], R121 ;  /* 0x000000790a00d986 */ /* 0x0003e2000c101124 */
[----:B------:R-:W-:Y:S02]  /*7910*/  ISETP.LT.OR P5, PT, R0, 0x2, !P1 ;  /* 0x000000020000780c */ /* 0x000fe40004fa1670 */
[----:B------:R-:W-:-:S05]  /*7920*/  @!P3 IADD3.X R21, R7, UR40, RZ, P4, !PT ;  /* 0x000000280715bc10 */ /* 0x000fca000a7fe4ff */
[----:B------:R3:W-:Y:S01]  /*7930*/  @!P3 STG.E.U8 desc[UR36][R20.64+0x1], R123 ;  /* 0x0000017b1400b986 */ /* 0x0007e2000c101124 */
[----:B------:R-:W-:Y:S01]  /*7940*/  ISETP.LT.OR P3, PT, R0, 0x9, !P0 ;  /* 0x000000090000780c */ /* 0x000fe20004761670 */
[----:B------:R-:W-:Y:S01]  /*7950*/  @!P2 IMAD R125, R90, R155, RZ ;  /* 0x0000009b5a7da224 */ /* 0x000fe200078e02ff */
[----:B------:R-:W-:-:S03]  /*7960*/  @!P2 IADD3 R12, P4, R8, UR41, RZ ;  /* 0x00000029080cac10 */ /* 0x000fc6000ff9e0ff */
[----:B------:R-:W-:Y:S01]  /*7970*/  @!P5 IMAD R91, R91, R155, RZ ;  /* 0x0000009b5b5bd224 */ /* 0x000fe200078e02ff */
[----:B0-----:R-:W-:Y:S02]  /*7980*/  @!P2 IADD3.X R13, R9, UR40, RZ, P4, !PT ;  /* 0x00000028090dac10 */ /* 0x001fe4000a7fe4ff */
[----:B------:R-:W-:-:S03]  /*7990*/  @!P5 IADD3 R14, P4, R8, UR41, RZ ;  /* 0x00000029080edc10 */ /* 0x000fc6000ff9e0ff */
[----:B------:R0:W-:Y:S01]  /*79a0*/  @!P2 STG.E.U8 desc[UR36][R12.64], R125 ;  /* 0x0000007d0c00a986 */ /* 0x0001e2000c101124 */
[----:B------:R-:W-:Y:S01]  /*79b0*/  @!P5 IADD3.X R15, R9, UR40, RZ, P4, !PT ;  /* 0x00000028090fdc10 */ /* 0x000fe2000a7fe4ff */
[----:B-1----:R-:W-:Y:S01]  /*79c0*/  @!P3 IMAD R121, R92, R155, RZ ;  /* 0x0000009b5c79b224 */ /* 0x002fe200078e02ff */
[----:B------:R-:W-:Y:S02]  /*79d0*/  ISETP.LT.OR P2, PT, R0, 0xa, !P0 ;  /* 0x0000000a0000780c */ /* 0x000fe40004741670 */
[----:B------:R-:W-:Y:S01]  /*79e0*/  @!P3 IADD3 R88, P4, R6, UR41, RZ ;  /* 0x000000290658bc10 */ /* 0x000fe2000ff9e0ff */
[----:B------:R-:W-:Y:S01]  /*79f0*/  @!P5 STG.E.U8 desc[UR36][R14.64+0x1], R91 ;  /* 0x0000015b0e00d986 */ /* 0x000fe2000c101124 */
[----:B------:R-:W-:Y:S02]  /*7a00*/  ISETP.LT.OR P5, PT, R0, 0x9, !P1 ;  /* 0x000000090000780c */ /* 0x000fe40004fa1670 */
[----:B------:R-:W-:-:S05]  /*7a10*/  @!P3 IADD3.X R89, R7, UR40, RZ, P4, !PT ;  /* 0x000000280759bc10 */ /* 0x000fca000a7fe4ff */
[----:B------:R1:W-:Y:S01]  /*7a20*/  @!P3 STG.E.U8 desc[UR36][R88.64+0x8], R121 ;  /* 0x000008795800b986 */ /* 0x0003e2000c101124 */
[----:B------:R-:W-:Y:S01]  /*7a30*/  ISETP.LT.OR P3, PT, R0, 0xa, !P1 ;  /* 0x0000000a0000780c */ /* 0x000fe20004f61670 */
[----:B------:R-:W-:Y:S01]  /*7a40*/  @!P2 IMAD R93, R93, R155, RZ ;  /* 0x0000009b5d5da224 */ /* 0x000fe200078e02ff */
[----:B---3--:R-:W-:-:S03]  /*7a50*/  @!P2 IADD3 R20, P4, R6, UR41, RZ ;  /* 0x000000290614ac10 */ /* 0x008fc6000ff9e0ff */
[----:B------:R-:W-:Y:S01]  /*7a60*/  @!P5 IMAD R123, R94, R155, RZ ;  /* 0x0000009b5e7bd224 */ /* 0x000fe200078e02ff */
[----:B------:R-:W-:Y:S02]  /*7a70*/  @!P2 IADD3.X R21, R7, UR40, RZ, P4, !PT ;  /* 0x000000280715ac10 */ /* 0x000fe4000a7fe4ff */
[----:B------:R-:W-:-:S03]  /*7a80*/  @!P5 IADD3 R10, P4, R8, UR41, RZ ;  /* 0x00000029080adc10 */ /* 0x000fc6000ff9e0ff */
[----:B------:R3:W-:Y:S01]  /*7a90*/  @!P2 STG.E.U8 desc[UR36][R20.64+0x9], R93 ;  /* 0x0000095d1400a986 */ /* 0x0007e2000c101124 */
[----:B------:R-:W-:Y:S01]  /*7aa0*/  @!P5 IADD3.X R11, R9, UR40, RZ, P4, !PT ;  /* 0x00000028090bdc10 */ /* 0x000fe2000a7fe4ff */
[----:B------:R-:W-:Y:S01]  /*7ab0*/  @!P3 IMAD R95, R95, R155, RZ ;  /* 0x0000009b5f5fb224 */ /* 0x000fe200078e02ff */
[----:B------:R-:W-:Y:S02]  /*7ac0*/  ISETP.LT.OR P2, PT, R0, 0x11, !P0 ;  /* 0x000000110000780c */ /* 0x000fe40004741670 */
[----:B0-----:R-:W-:Y:S01]  /*7ad0*/  @!P3 IADD3 R12, P4, R8, UR41, RZ ;  /* 0x00000029080cbc10 */ /* 0x001fe2000ff9e0ff */
[----:B------:R0:W-:Y:S01]  /*7ae0*/  @!P5 STG.E.U8 desc[UR36][R10.64+0x8], R123 ;  /* 0x0000087b0a00d986 */ /* 0x0001e2000c101124 */
[----:B------:R-:W-:Y:S02]  /*7af0*/  ISETP.LT.OR P5, PT, R0, 0x12, !P0 ;  /* 0x000000120000780c */ /* 0x000fe400047a1670 */
[----:B------:R-:W-:-:S05]  /*7b00*/  @!P3 IADD3.X R13, R9, UR40, RZ, P4, !PT ;  /* 0x00000028090dbc10 */ /* 0x000fca000a7fe4ff */
[----:B------:R4:W-:Y:S01]  /*7b10*/  @!P3 STG.E.U8 desc[UR36][R12.64+0x9], R95 ;  /* 0x0000095f0c00b986 */ /* 0x0009e2000c101124 */
[----:B------:R-:W-:Y:S01]  /*7b20*/  ISETP.LT.OR P3, PT, R0, 0x11, !P1 ;  /* 0x000000110000780c */ /* 0x000fe20004f61670 */
[----:B-1----:R-:W-:Y:S01]  /*7b30*/  @!P2 IMAD R89, R96, R155, RZ ;  /* 0x0000009b6059a224 */ /* 0x002fe200078e02ff */
[----:B------:R-:W-:-:S03]  /*7b40*/  @!P2 IADD3 R14, P4, R6, UR41, RZ ;  /* 0x00000029060eac10 */ /* 0x000fc6000ff9e0ff */
[----:B------:R-:W-:Y:S01]  /*7b50*/  @!P5 IMAD R97, R97, R155, RZ ;  /* 0x0000009b6161d224 */ /* 0x000fe200078e02ff */
[----:B------:R-:W-:Y:S02]  /*7b60*/  @!P2 IADD3.X R15, R7, UR40, RZ, P4, !PT ;  /* 0x00000028070fac10 */ /* 0x000fe4000a7fe4ff */
[----:B---3--:R-:W-:-:S03]  /*7b70*/  @!P5 IADD3 R20, P4, R6, UR41, RZ ;  /* 0x000000290614dc10 */ /* 0x008fc6000ff9e0ff */
        /* <DEDUP_REMOVED lines=10> */
[----:B------:R-:W-:Y:S01]  /*7c20*/  @!P2 IMAD R99, R99, R155, RZ ;  /* 0x0000009b6363a224 */ /* 0x000fe200078e02ff */
[----:B----4-:R-:W-:-:S03]  /*7c30*/  @!P2 IADD3 R12, P4, R8, UR41, RZ ;  /* 0x00000029080cac10 */ /* 0x010fc6000ff9e0ff */
[----:B-1----:R-:W-:Y:S01]  /*7c40*/  @!P5 IMAD R89, R100, R155, RZ ;  /* 0x0000009b6459d224 */ /* 0x002fe200078e02ff */
        /* <DEDUP_REMOVED lines=12> */
[----:B---3--:R-:W-:Y:S01]  /*7d10*/  @!P2 IMAD R91, R102, R155, RZ ;  /* 0x0000009b665ba224 */ /* 0x008fe200078e02ff */
[----:B------:R-:W-:-:S03]  /*7d20*/  @!P2 IADD3 R10, P4, R8, UR41, RZ ;  /* 0x00000029080aac10 */ /* 0x000fc6000ff9e0ff */
[----:B------:R-:W-:Y:S01]  /*7d30*/  @!P5 IMAD R103, R103, R155, RZ ;  /* 0x0000009b6767d224 */ /* 0x000fe200078e02ff */
[----:B------:R-:W-:Y:S02]  /*7d40*/  @!P2 IADD3.X R11, R9, UR40, RZ, P4, !PT ;  /* 0x00000028090bac10 */ /* 0x000fe4000a7fe4ff */
[----:B-1----:R-:W-:-:S03]  /*7d50*/  @!P5 IADD3 R12, P4, R8, UR41, RZ ;  /* 0x00000029080cdc10 */ /* 0x002fc6000ff9e0ff */
[----:B------:R1:W-:Y:S01]  /*7d60*/  @!P2 STG.E.U8 desc[UR36][R10.64+0x18], R91 ;  /* 0x0000185b0a00a986 */ /* 0x0003e2000c101124 */
[----:B------:R-:W-:Y:S01]  /*7d70*/  @!P5 IADD3.X R13, R9, UR40, RZ, P4, !PT ;  /* 0x00000028090ddc10 */ /* 0x000fe2000a7fe4ff */
[----:B0-----:R-:W-:Y:S01]  /*7d80*/  @!P3 IMAD R89, R104, R155, RZ ;  /* 0x0000009b6859b224 */ /* 0x001fe200078e02ff */
[----:B------:R-:W-:Y:S02]  /*7d90*/  ISETP.LT.OR P2, PT, R0, 0x22, !P0 ;  /* 0x000000220000780c */ /* 0x000fe40004741670 */
[----:B------:R-:W-:Y:S01]  /*7da0*/  @!P3 IADD3 R14, P4, R6, UR41, RZ ;  /* 0x00000029060ebc10 */ /* 0x000fe2000ff9e0ff */
        /* <DEDUP_REMOVED lines=46> */
[C---:B------:R-:W-:Y:S02]  /*8090*/  ISETP.LT.OR P5, PT, R0.reuse, 0x32, !P1 ;  /* 0x000000320000780c */ /* 0x040fe40004fa1670 */
[----:B------:R-:W-:Y:S02]  /*80a0*/  @!P3 IADD3.X R21, R7, UR40, RZ, P4, !PT ;  /* 0x000000280715bc10 */ /* 0x000fe4000a7fe4ff */
[----:B------:R-:W-:-:S02]  /*80b0*/  ISETP.LT.OR P4, PT, R0, 0x39, !P0 ;  /* 0x000000390000780c */ /* 0x000fc40004781670 */
[----:B------:R-:W-:Y:S01]  /*80c0*/  ISETP.LT.OR P0, PT, R0, 0x3a, !P0 ;  /* 0x0000003a0000780c */ /* 0x000fe20004701670 */
[----:B------:R4:W-:Y:S02]  /*80d0*/  @!P3 STG.E.U8 desc[UR36][R20.64+0x31], R113 ;  /* 0x000031711400b986 */ /* 0x0009e4000c101124 */
[----:B---3--:R-:W-:Y:S01]  /*80e0*/  @!P2 IADD3 R10, P3, R8, UR41, RZ ;  /* 0x00000029080aac10 */ /* 0x008fe2000ff7e0ff */
[----:B------:R-:W-:-:S03]  /*80f0*/  @!P2 IMAD R91, R114, R155, RZ ;  /* 0x0000009b725ba224 */ /* 0x000fc600078e02ff */
[----:B------:R-:W-:Y:S01]  /*8100*/  @!P2 IADD3.X R11, R9, UR40, RZ, P3, !PT ;  /* 0x00000028090bac10 */ /* 0x000fe20009ffe4ff */
[-C--:B------:R-:W-:Y:S01]  /*8110*/  @!P5 IMAD R115, R115, R155.reuse, RZ ;  /* 0x0000009b7373d224 */ /* 0x080fe200078e02ff */
[----:B-1----:R-:W-:Y:S02]  /*8120*/  @!P5 IADD3 R12, P3, R8, UR41, RZ ;  /* 0x00000029080cdc10 */ /* 0x002fe4000ff7e0ff */
[-C--:B0-----:R-:W-:Y:S01]  /*8130*/  @!P4 IMAD R89, R116, R155.reuse, RZ ;  /* 0x0000009b7459c224 */ /* 0x081fe200078e02ff */
[----:B------:R0:W-:Y:S01]  /*8140*/  @!P2 STG.E.U8 desc[UR36][R10.64+0x30], R91 ;  /* 0x0000305b0a00a986 */ /* 0x0001e2000c101124 */
[----:B------:R-:W-:Y:S01]  /*8150*/  @!P5 IADD3.X R13, R9, UR40, RZ, P3, !PT ;  /* 0x00000028090ddc10 */ /* 0x000fe20009ffe4ff */
[----:B------:R-:W-:Y:S01]  /*8160*/  @!P0 IMAD R117, R117, R155, RZ ;  /* 0x0000009b75758224 */ /* 0x000fe200078e02ff */
[----:B------:R-:W-:Y:S02]  /*8170*/  ISETP.LT.OR P3, PT, R0, 0x39, !P1 ;  /* 0x000000390000780c */ /* 0x000fe40004f61670 */
[----:B------:R-:W-:Y:S01]  /*8180*/  @!P4 IADD3 R14, P2, R6, UR41, RZ ;  /* 0x00000029060ecc10 */ /* 0x000fe2000ff5e0ff */
[----:B------:R1:W-:Y:S01]  /*8190*/  @!P5 STG.E.U8 desc[UR36][R12.64+0x31], R115 ;  /* 0x000031730c00d986 */ /* 0x0003e2000c101124 */
[----:B------:R-:W-:-:S02]  /*81a0*/  ISETP.LT.OR P1, PT, R0, 0x3a, !P1 ;  /* 0x0000003a0000780c */ /* 0x000fc40004f21670 */
[----:B------:R-:W-:Y:S02]  /*81b0*/  @!P4 IADD3.X R15, R7, UR40, RZ, P2, !PT ;  /* 0x00000028070fcc10 */ /* 0x000fe400097fe4ff */
[----:B----4-:R-:W-:Y:S02]  /*81c0*/  @!P0 IADD3 R20, P5, R6, UR41, RZ ;  /* 0x0000002906148c10 */ /* 0x010fe4000ffbe0ff */
[----:B------:R-:W-:Y:S01]  /*81d0*/  ISETP.GE.AND P2, PT, R3, 0x101, PT ;  /* 0x000001010300780c */ /* 0x000fe20003f46270 */
[----:B------:R3:W-:Y:S01]  /*81e0*/  @!P4 STG.E.U8 desc[UR36][R14.64+0x38], R89 ;  /* 0x000038590e00c986 */ /* 0x0007e2000c101124 */
[----:B------:R-:W-:Y:S01]  /*81f0*/  @!P0 IADD3.X R21, R7, UR40, RZ, P5, !PT ;  /* 0x0000002807158c10 */ /* 0x000fe2000affe4ff */
[-C--:B0-----:R-:W-:Y:S01]  /*8200*/  @!P3 IMAD R91, R118, R155.reuse, RZ ;  /* 0x0000009b765bb224 */ /* 0x081fe200078e02ff */
[----:B------:R-:W-:Y:S02]  /*8210*/  ISETP.LT.OR P4, PT, R0, 0x1, !P2 ;  /* 0x000000010000780c */ /* 0x000fe40005781670 */
[----:B------:R-:W-:Y:S01]  /*8220*/  @!P3 IADD3 R10, P5, R8, UR41, RZ ;  /* 0x00000029080abc10 */ /* 0x000fe2000ffbe0ff */
[----:B------:R0:W-:Y:S01]  /*8230*/  @!P0 STG.E.U8 desc[UR36][R20.64+0x39], R117 ;  /* 0x0000397514008986 */ /* 0x0001e2000c101124 */
[----:B------:R-:W-:Y:S01]  /*8240*/  ISETP.LT.OR P0, PT, R0, 0x2, !P2 ;  /* 0x000000020000780c */ /* 0x000fe20005701670 */
[----:B------:R-:W-:Y:S01]  /*8250*/  @!P1 IMAD R119, R119, R155, RZ ;  /* 0x0000009b77779224 */ /* 0x000fe200078e02ff */
[----:B------:R-:W-:-:S02]  /*8260*/  @!P3 IADD3.X R11, R9, UR40, RZ, P5, !PT ;  /* 0x00000028090bbc10 */ /* 0x000fc4000affe4ff */
[----:B-1----:R-:W-:-:S03]  /*8270*/  @!P1 IADD3 R12, P5, R8, UR41, RZ ;  /* 0x00000029080c9c10 */ /* 0x002fc6000ffbe0ff */
[----:B------:R1:W-:Y:S01]  /*8280*/  @!P3 STG.E.U8 desc[UR36][R10.64+0x38], R91 ;  /* 0x0000385b0a00b986 */ /* 0x0003e2000c101124 */
[----:B------:R-:W-:Y:S01]  /*8290*/  @!P1 IADD3.X R13, R9, UR40, RZ, P5, !PT ;  /* 0x00000028090d9c10 */ /* 0x000fe2000affe4ff */
[-C--:B---3--:R-:W-:Y:S01]  /*82a0*/  @!P4 IMAD R89, R56, R155.reuse, RZ ;  /* 0x0000009b3859c224 */ /* 0x088fe200078e02ff */
[----:B------:R-:W-:Y:S02]  /*82b0*/  @!P4 IADD3 R14, P5, R6, UR45, RZ ;  /* 0x0000002d060ecc10 */ /* 0x000fe4000ffbe0ff */
[----:B------:R-:W-:Y:S01]  /*82c0*/  ISETP.GE.AND P3, PT, R3, 0x109, PT ;  /* 0x000001090300780c */ /* 0x000fe20003f66270 */
[----:B------:R3:W-:Y:S01]  /*82d0*/  @!P1 STG.E.U8 desc[UR36][R12.64+0x39], R119 ;  /* 0x000039770c009986 */ /* 0x0007e2000c101124 */
[----:B------:R-:W-:Y:S01]  /*82e0*/  @!P4 IADD3.X R15, R7, UR44, RZ, P5, !PT ;  /* 0x0000002c070fcc10 */ /* 0x000fe2000affe4ff */
[----:B------:R-:W-:Y:S01]  /*82f0*/  @!P0 IMAD R57, R57, R155, RZ ;  /* 0x0000009b39398224 */ /* 0x000fe200078e02ff */
[----:B------:R-:W-:Y:S02]  /*8300*/  ISETP.LT.OR P1, PT, R0, 0x1, !P3 ;  /* 0x000000010000780c */ /* 0x000fe40005f21670 */
[----:B0-----:R-:W-:Y:S01]  /*8310*/  @!P0 IADD3 R20, P5, R6, UR45, RZ ;  /* 0x0000002d06148c10 */ /* 0x001fe2000ffbe0ff */
[----:B------:R-:W-:Y:S01]  /*8320*/  @!P4 STG.E.U8 desc[UR36][R14.64], R89 ;  /* 0x000000590e00c986 */ /* 0x000fe2000c101124 */
[----:B------:R-:W-:-:S02]  /*8330*/  ISETP.LT.OR P4, PT, R0, 0x2, !P3 ;  /* 0x000000020000780c */ /* 0x000fc40005f81670 */
        /* <DEDUP_REMOVED lines=8> */
[----:B------:R-:W-:Y:S01]  /*83c0*/  @!P1 STG.E.U8 desc[UR36][R10.64], R91 ;  /* 0x0000005b0a009986 */ /* 0x000fe2000c101124 */
        /* <DEDUP_REMOVED lines=11> */
[----:B0-----:R-:W-:Y:S01]  /*8480*/  @!P4 IMAD R59, R62, R155, RZ ;  /* 0x0000009b3e3bc224 */ /* 0x001fe200078e02ff */
[----:B------:R-:W-:Y:S02]  /*8490*/  @!P1 IADD3.X R21, R7, UR44, RZ, P5, !PT ;  /* 0x0000002c07159c10 */ /* 0x000fe4000affe4ff */
[----:B------:R-:W-:-:S03]  /*84a0*/  @!P4 IADD3 R10, P5, R8, UR45, RZ ;  /* 0x0000002d080acc10 */ /* 0x000fc6000ffbe0ff */
[----:B------:R0:W-:Y:S01]  /*84b0*/  @!P1 STG.E.U8 desc[UR36][R20.64+0x9], R61 ;  /* 0x0000093d14009986 */ /* 0x0001e2000c101124 */
[----:B------:R-:W-:Y:S01]  /*84c0*/  @!P4 IADD3.X R11, R9, UR44, RZ, P5, !PT ;  /* 0x0000002c090bcc10 */ /* 0x000fe2000affe4ff */
[----:B------:R-:W-:Y:S01]  /*84d0*/  @!P0 IMAD R63, R63, R155, RZ ;  /* 0x0000009b3f3f8224 */ /* 0x000fe200078e02ff */
[----:B------:R-:W-:Y:S02]  /*84e0*/  ISETP.LT.OR P1, PT, R0, 0x11, !P2 ;  /* 0x000000110000780c */ /* 0x000fe40005721670 */
[----:B------:R-:W-:Y:S01]  /*84f0*/  @!P0 IADD3 R12, P5, R8, UR45, RZ ;  /* 0x0000002d080c8c10 */ /* 0x000fe2000ffbe0ff */
        /* <DEDUP_REMOVED lines=9> */
[----:B0-----:R-:W-:-:S03]  /*8590*/  @!P4 IADD3 R20, P5, R6, UR45, RZ ;  /* 0x0000002d0614cc10 */ /* 0x001fc6000ffbe0ff */
[----:B------:R0:W-:Y:S01]  /*85a0*/  @!P1 STG.E.U8 desc[UR36][R14.64+0x10], R57 ;  /* 0x000010390e009986 */ /* 0x0001e2000c101124 */
[----:B------:R-:W-:Y:S01]  /*85b0*/  @!P4 IADD3.X R21, R7, UR44, RZ, P5, !PT ;  /* 0x0000002c0715cc10 */ /* 0x000fe2000affe4ff */
[----:B---3--:R-:W-:Y:S01]  /*85c0*/  @!P0 IMAD R59, R66, R155, RZ ;  /* 0x0000009b423b8224 */ /* 0x008fe200078e02ff */
        /* <DEDUP_REMOVED lines=9> */
[----:B0-----:R-:W-:Y:S01]  /*8660*/  @!P4 IMAD R57, R68, R155, RZ ;  /* 0x0000009b4439c224 */ /* 0x001fe200078e02ff */
[----:B------:R-:W-:Y:S02]  /*8670*/  @!P1 IADD3.X R13, R9, UR44, RZ, P5, !PT ;  /* 0x0000002c090d9c10 */ /* 0x000fe4000affe4ff */
[----:B------:R-:W-:-:S03]  /*8680*/  @!P4 IADD3 R14, P5, R6, UR45, RZ ;  /* 0x0000002d060ecc10 */ /* 0x000fc6000ffbe0ff */
[----:B------:R0:W-:Y:S01]  /*8690*/  @!P1 STG.E.U8 desc[UR36][R12.64+0x11], R67 ;  /* 0x000011430c009986 */ /* 0x0001e2000c101124 */
[----:B------:R-:W-:Y:S01]  /*86a0*/  @!P4 IADD3.X R15, R7, UR44, RZ, P5, !PT ;  /* 0x0000002c070fcc10 */ /* 0x000fe2000affe4ff */
[----:B------:R-:W-:Y:S01]  /*86b0*/  @!P0 IMAD R69, R69, R155, RZ ;  /* 0x0000009b45458224 */ /* 0x000fe200078e02ff */
[----:B------:R-:W-:Y:S02]  /*86c0*/  ISETP.LT.OR P1, PT, R0, 0x19, !P3 ;  /* 0x000000190000780c */ /* 0x000fe40005f21670 */
[----:B-1----:R-:W-:Y:S01]  /*86d0*/  @!P0 IADD3 R20, P5, R6, UR45, RZ ;  /* 0x0000002d06148c10 */ /* 0x002fe2000ffbe0ff */
        /* <DEDUP_REMOVED lines=9> */
[----:B0-----:R-:W-:-:S03]  /*8770*/  @!P4 IADD3 R12, P5, R8, UR45, RZ ;  /* 0x0000002d080ccc10 */ /* 0x001fc6000ffbe0ff */
[----:B------:R0:W-:Y:S01]  /*8780*/  @!P1 STG.E.U8 desc[UR36][R10.64+0x18], R59 ;  /* 0x0000183b0a009986 */ /* 0x0001e2000c101124 */
[----:B------:R-:W-:Y:S01]  /*8790*/  @!P4 IADD3.X R13, R9, UR44, RZ, P5, !PT ;  /* 0x0000002c090dcc10 */ /* 0x000fe2000affe4ff */
[----:B-1----:R-:W-:Y:S01]  /*87a0*/  @!P0 IMAD R57, R72, R155, RZ ;  /* 0x0000009b48398224 */ /* 0x002fe200078e02ff */
        /* <DEDUP_REMOVED lines=39> */
[----:B------:R-:W-:Y:S01]  /*8a20*/  @!P4 IMAD R61, R80, R155, RZ ;  /* 0x0000009b503dc224 */ /* 0x000fe200078e02ff */
[----:B------:R-:W-:Y:S02]  /*8a30*/  @!P1 IADD3.X R13, R9, UR44, RZ, P5, !PT ;  /* 0x0000002c090d9c10 */ /* 0x000fe4000affe4ff */
[----:B0-----:R-:W-:-:S03]  /*8a40*/  @!P4 IADD3 R14, P5, R6, UR45, RZ ;  /* 0x0000002d060ecc10 */ /* 0x001fc6000ffbe0ff */
        /* <DEDUP_REMOVED lines=10> */
[-C--:B---3--:R-:W-:Y:S01]  /*8af0*/  @!P1 IMAD R59, R82, R155.reuse, RZ ;  /* 0x0000009b523b9224 */ /* 0x088fe200078e02ff */
[----:B------:R-:W-:Y:S02]  /*8b00*/  @!P1 IADD3 R10, P5, R8, UR45, RZ ;  /* 0x0000002d080a9c10 */ /* 0x000fe4000ffbe0ff */
[----:B------:R-:W-:Y:S01]  /*8b10*/  ISETP.LT.OR P2, PT, R0, 0x3a, !P2 ;  /* 0x0000003a0000780c */ /* 0x000fe20005741670 */
[----:B------:R-:W-:Y:S01]  /*8b20*/  @!P4 IMAD R83, R83, R155, RZ ;  /* 0x0000009b5353c224 */ /* 0x000fe200078e02ff */
[----:B------:R-:W-:Y:S02]  /*8b30*/  @!P1 IADD3.X R11, R9, UR44, RZ, P5, !PT ;  /* 0x0000002c090b9c10 */ /* 0x000fe4000affe4ff */
[----:B0-----:R-:W-:-:S03]  /*8b40*/  @!P4 IADD3 R12, P5, R8, UR45, RZ ;  /* 0x0000002d080ccc10 */ /* 0x001fc6000ffbe0ff */
[----:B------:R0:W-:Y:S01]  /*8b50*/  @!P1 STG.E.U8 desc[UR36][R10.64+0x30], R59 ;  /* 0x0000303b0a009986 */ /* 0x0001e2000c101124 */
[----:B------:R-:W-:Y:S01]  /*8b60*/  @!P4 IADD3.X R13, R9, UR44, RZ, P5, !PT ;  /* 0x0000002c090dcc10 */ /* 0x000fe2000affe4ff */
[----:B-1----:R-:W-:Y:S01]  /*8b70*/  @!P0 IMAD R15, R84, R155, RZ ;  /* 0x0000009b540f8224 */ /* 0x002fe200078e02ff */
[----:B------:R-:W-:-:S03]  /*8b80*/  @!P0 IADD3 R56, P1, R6, UR45, RZ ;  /* 0x0000002d06388c10 */ /* 0x000fc6000ff3e0ff */
[----:B------:R-:W-:Y:S01]  /*8b90*/  @!P4 STG.E.U8 desc[UR36][R12.64+0x31], R83 ;  /* 0x000031530c00c986 */ /* 0x000fe2000c101124 */
[----:B------:R-:W-:Y:S01]  /*8ba0*/  @!P0 IADD3.X R57, R7, UR44, RZ, P1, !PT ;  /* 0x0000002c07398c10 */ /* 0x000fe20008ffe4ff */
[----:B------:R-:W-:Y:S01]  /*8bb0*/  @!P2 IMAD R85, R85, R155, RZ ;  /* 0x0000009b5555a224 */ /* 0x000fe200078e02ff */
[----:B------:R-:W-:Y:S02]  /*8bc0*/  ISETP.GE.AND P1, PT, R3, 0x181, PT ;  /* 0x000001810300780c */ /* 0x000fe40003f26270 */
[C---:B------:R-:W-:Y:S01]  /*8bd0*/  ISETP.LT.OR P4, PT, R0.reuse, 0x39, !P3 ;  /* 0x000000390000780c */ /* 0x040fe20005f81670 */
[----:B------:R1:W-:Y:S01]  /*8be0*/  @!P0 STG.E.U8 desc[UR36][R56.64+0x38], R15 ;  /* 0x0000380f38008986 */ /* 0x0003e2000c101124 */
[----:B------:R-:W-:Y:S02]  /*8bf0*/  ISETP.LT.OR P0, PT, R0, 0x1, !P1 ;  /* 0x000000010000780c */ /* 0x000fe40004f01670 */
[----:B----4-:R-:W-:Y:S02]  /*8c00*/  @!P2 IADD3 R20, P5, R6, UR45, RZ ;  /* 0x0000002d0614ac10 */ /* 0x010fe4000ffbe0ff */
[----:B------:R-:W-:-:S02]  /*8c10*/  ISETP.LT.OR P3, PT, R0, 0x3a, !P3 ;  /* 0x0000003a0000780c */ /* 0x000fc40005f61670 */
[----:B------:R-:W-:Y:S02]  /*8c20*/  @!P2 IADD3.X R21, R7, UR44, RZ, P5, !PT ;  /* 0x0000002c0715ac10 */ /* 0x000fe4000affe4ff */
[----:B------:R-:W-:-:S03]  /*8c30*/  ISETP.LT.OR P5, PT, R0, 0x2, !P1 ;  /* 0x000000020000780c */ /* 0x000fc60004fa1670 */
[----:B------:R3:W-:Y:S01]  /*8c40*/  @!P2 STG.E.U8 desc[UR36][R20.64+0x39], R85 ;  /* 0x000039551400a986 */ /* 0x0007e2000c101124 */
[C---:B0-----:R-:W-:Y:S01]  /*8c50*/  @!P4 IADD3 R10, P2, R8.reuse, UR45, RZ ;  /* 0x0000002d080acc10 */ /* 0x041fe2000ff5e0ff */
[----:B------:R-:W-:Y:S02]  /*8c60*/  @!P0 IMAD.MOV.U32 R14, RZ, RZ, R6 ;  /* 0x000000ffff0e8224 */ /* 0x000fe400078e0006 */
[----:B-1----:R-:W-:Y:S01]  /*8c70*/  @!P0 IMAD.MOV.U32 R15, RZ, RZ, R7 ;  /* 0x000000ffff0f8224 */ /* 0x002fe200078e0007 */
[----:B------:R-:W-:Y:S01]  /*8c80*/  @!P4 IADD3.X R11, R9, UR44, RZ, P2, !PT ;  /* 0x0000002c090bcc10 */ /* 0x000fe200097fe4ff */
[----:B------:R-:W-:Y:S01]  /*8c90*/  @!P0 IMAD R13, R5, 0x180, RZ ;  /* 0x00000180050d8824 */ /* 0x000fe200078e02ff */
[----:B------:R-:W-:Y:S01]  /*8ca0*/  @!P3 IADD3 R12, P2, R8, UR45, RZ ;  /* 0x0000002d080cbc10 */ /* 0x000fe2000ff5e0ff */
[----:B------:R-:W-:-:S04]  /*8cb0*/  @!P0 IMAD.WIDE.U32 R14, R4, 0x180, R14 ;  /* 0x00000180040e8825 */ /* 0x000fc800078e000e */
[-C--:B------:R-:W-:Y:S02]  /*8cc0*/  @!P4 IMAD R57, R86, R155.reuse, RZ ;  /* 0x0000009b5639c224 */ /* 0x080fe400078e02ff */
[----:B------:R-:W-:Y:S01]  /*8cd0*/  @!P0 IMAD.IADD R15, R13, 0x1, R15 ;  /* 0x000000010d0f8824 */ /* 0x000fe200078e020f */
[----:B------:R-:W-:Y:S01]  /*8ce0*/  @!P3 IADD3.X R13, R9, UR44, RZ, P2, !PT ;  /* 0x0000002c090dbc10 */ /* 0x000fe200097fe4ff */
[-C--:B------:R-:W-:Y:S01]  /*8cf0*/  @!P3 IMAD R87, R87, R155.reuse, RZ ;  /* 0x0000009b5757b224 */ /* 0x080fe200078e02ff */
[----:B------:R-:W-:Y:S01]  /*8d00*/  @!P4 STG.E.U8 desc[UR36][R10.64+0x38], R57 ;  /* 0x000038390a00c986 */ /* 0x000fe2000c101124 */
[----:B------:R-:W-:Y:S01]  /*8d10*/  ISETP.GE.AND P2, PT, R3, 0x189, PT ;  /* 0x000001890300780c */ /* 0x000fe20003f46270 */
[----:B------:R-:W-:Y:S02]  /*8d20*/  @!P0 IMAD R3, R24, R155, RZ ;  /* 0x0000009b18038224 */ /* 0x000fe400078e02ff */
[----:B------:R0:W-:Y:S01]  /*8d30*/  @!P3 STG.E.U8 desc[UR36][R12.64+0x39], R87 ;  /* 0x000039570c00b986 */ /* 0x0001e2000c101124 */
[C---:B------:R-:W-:Y:S01]  /*8d40*/  ISETP.LT.OR P3, PT, R0.reuse, 0x9, !P1 ;  /* 0x000000090000780c */ /* 0x040fe20004f61670 */
[----:B------:R-:W-:Y:S01]  /*8d50*/  @!P5 IMAD R59, R5, 0x180, RZ ;  /* 0x00000180053bd824 */ /* 0x000fe200078e02ff */
[C---:B------:R-:W-:Y:S01]  /*8d60*/  ISETP.LT.OR P4, PT, R0.reuse, 0x1, !P2 ;  /* 0x000000010000780c */ /* 0x040fe20005781670 */
[----:B------:R1:W-:Y:S01]  /*8d70*/  @!P0 STG.E.U8 desc[UR36][R14.64], R3 ;  /* 0x000000030e008986 */ /* 0x0003e2000c101124 */
[----:B------:R-:W-:Y:S01]  /*8d80*/  ISETP.LT.OR P0, PT, R0, 0x2, !P2 ;  /* 0x000000020000780c */ /* 0x000fe20005701670 */
[----:B---3--:R-:W-:-:S04]  /*8d90*/  @!P5 IMAD.WIDE.U32 R20, R4, 0x180, R6 ;  /* 0x000001800414d825 */ /* 0x008fc800078e0006 */
[----:B------:R-:W-:Y:S02]  /*8da0*/  @!P5 IMAD.IADD R21, R59, 0x1, R21 ;  /* 0x000000013b15d824 */ /* 0x000fe400078e0215 */
[----:B------:R-:W-:Y:S02]  /*8db0*/  @!P5 IMAD R25, R25, R155, RZ ;  /* 0x0000009b1919d224 */ /* 0x000fe400078e02ff */
[C---:B0-----:R-:W-:Y:S02]  /*8dc0*/  @!P3 IMAD R13, R5.reuse, 0x180, RZ ;  /* 0x00000180050db824 */ /* 0x041fe400078e02ff */
[----:B------:R-:W-:Y:S01]  /*8dd0*/  @!P3 IMAD.WIDE.U32 R56, R4, 0x180, R6 ;  /* 0x000001800438b825 */ /* 0x000fe200078e0006 */
[----:B------:R0:W-:Y:S01]  /*8de0*/  @!P5 STG.E.U8 desc[UR36][R20.64+0x1], R25 ;  /* 0x000001191400d986 */ /* 0x0001e2000c101124 */
[----:B------:R-:W-:Y:S02]  /*8df0*/  ISETP.LT.OR P5, PT, R0, 0xa, !P1 ;  /* 0x0000000a0000780c */ /* 0x000fe40004fa1670 */
[----:B------:R-:W-:-:S02]  /*8e00*/  @!P4 IMAD R59, R5, 0x180, RZ ;  /* 0x00000180053bc824 */ /* 0x000fc400078e02ff */
[----:B------:R-:W-:-:S04]  /*8e10*/  @!P4 IMAD.WIDE.U32 R10, R4, 0x180, R8 ;  /* 0x00000180040ac825 */ /* 0x000fc800078e0008 */
[----:B------:R-:W-:Y:S02]  /*8e20*/  @!P3 IMAD.IADD R57, R13, 0x1, R57 ;  /* 0x000000010d39b824 */ /* 0x000fe400078e0239 */
[----:B------:R-:W-:Y:S02]  /*8e30*/  @!P0 IMAD R61, R5, 0x180, RZ ;  /* 0x00000180053d8824 */ /* 0x000fe400078e02ff */
[----:B------:R-:W-:-:S04]  /*8e40*/  @!P0 IMAD.WIDE.U32 R12, R4, 0x180, R8 ;  /* 0x00000180040c8825 */ /* 0x000fc800078e0008 */
[----:B------:R-:W-:Y:S02]  /*8e50*/  @!P4 IMAD.IADD R11, R59, 0x1, R11 ;  /* 0x000000013b0bc824 */ /* 0x000fe400078e020b */
[-C--:B-1----:R-:W-:Y:S02]  /*8e60*/  @!P4 IMAD R3, R26, R155.reuse, RZ ;  /* 0x0000009b1a03c224 */ /* 0x082fe400078e02ff */
[----:B------:R-:W-:Y:S02]  /*8e70*/  @!P0 IMAD.IADD R13, R61, 0x1, R13 ;  /* 0x000000013d0d8824 */ /* 0x000fe400078e020d */
[-C--:B------:R-:W-:Y:S01]  /*8e80*/  @!P0 IMAD R27, R27, R155.reuse, RZ ;  /* 0x0000009b1b1b8224 */ /* 0x080fe200078e02ff */
[----:B------:R-:W-:Y:S01]  /*8e90*/  @!P4 STG.E.U8 desc[UR36][R10.64], R3 ;  /* 0x000000030a00c986 */ /* 0x000fe2000c101124 */
[----:B------:R-:W-:Y:S01]  /*8ea0*/  @!P3 IMAD R59, R28, R155, RZ ;  /* 0x0000009b1c3bb224 */ /* 0x000fe200078e02ff */
[C---:B------:R-:W-:Y:S01]  /*8eb0*/  ISETP.LT.OR P4, PT, R0.reuse, 0xa, !P2 ;  /* 0x0000000a0000780c */ /* 0x040fe20005781670 */
[----:B0-----:R-:W-:Y:S01]  /*8ec0*/  @!P5 IMAD R21, R5, 0x180, RZ ;  /* 0x000001800515d824 */ /* 0x001fe200078e02ff */
[----:B------:R0:W-:Y:S01]  /*8ed0*/  @!P0 STG.E.U8 desc[UR36][R12.64+0x1], R27 ;  /* 0x0000011b0c008986 */ /* 0x0001e2000c101124 */
[----:B------:R-:W-:Y:S01]  /*8ee0*/  ISETP.LT.OR P0, PT, R0, 0x9, !P2 ;  /* 0x000000090000780c */ /* 0x000fe20005701670 */
[----:B------:R-:W-:-:S02]  /*8ef0*/  @!P5 IMAD.WIDE.U32 R14, R4, 0x180, R6 ;  /* 0x00000180040ed825 */ /* 0x000fc400078e0006 */
[----:B------:R-:W-:Y:S01]  /*8f00*/  @!P3 STG.E.U8 desc[UR36][R56.64+0x8], R59 ;  /* 0x0000083b3800b986 */ /* 0x000fe2000c101124 */
[----:B------:R-:W-:Y:S01]  /*8f10*/  ISETP.LT.OR P3, PT, R0, 0x11, !P1 ;  /* 0x000000110000780c */ /* 0x000fe20004f61670 */
[----:B------:R-:W-:Y:S02]  /*8f20*/  @!P5 IMAD.IADD R15, R21, 0x1, R15 ;  /* 0x00000001150fd824 */ /* 0x000fe400078e020f */
[----:B------:R-:W-:-:S03]  /*8f30*/  @!P5 IMAD R29, R29, R155, RZ ;  /* 0x0000009b1d1dd224 */ /* 0x000fc600078e02ff */
[C---:B------:R-:W-:Y:S02]  /*8f40*/  @!P4 IMAD R25, R5.reuse, 0x180, RZ ;  /* 0x000001800519c824 */ /* 0x040fe400078e02ff */
[--C-:B0-----:R-:W-:Y:S01]  /*8f50*/  @!P4 IMAD.WIDE.U32 R12, R4, 0x180, R8.reuse ;  /* 0x00000180040cc825 */ /* 0x101fe200078e0008 */
[----:B------:R0:W-:Y:S01]  /*8f60*/  @!P5 STG.E.U8 desc[UR36][R14.64+0x9], R29 ;  /* 0x0000091d0e00d986 */ /* 0x0001e2000c101124 */
[----:B------:R-:W-:Y:S02]  /*8f70*/  ISETP.LT.OR P5, PT, R0, 0x12, !P1 ;  /* 0x000000120000780c */ /* 0x000fe40004fa1670 */
[----:B------:R-:W-:Y:S02]  /*8f80*/  @!P0 IMAD R3, R5, 0x180, RZ ;  /* 0x0000018005038824 */ /* 0x000fe400078e02ff */
[----:B------:R-:W-:-:S04]  /*8f90*/  @!P0 IMAD.WIDE.U32 R10, R4, 0x180, R8 ;  /* 0x00000180040a8825 */ /* 0x000fc800078e0008 */
[----:B------:R-:W-:Y:S02]  /*8fa0*/  @!P0 IMAD.IADD R11, R3, 0x1, R11 ;  /* 0x00000001030b8824 */ /* 0x000fe400078e020b */
[----:B------:R-:W-:Y:S02]  /*8fb0*/  @!P3 IMAD R27, R5, 0x180, RZ ;  /* 0x00000180051bb824 */ /* 0x000fe400078e02ff */
[----:B------:R-:W-:-:S04]  /*8fc0*/  @!P3 IMAD.WIDE.U32 R20, R4, 0x180, R6 ;  /* 0x000001800414b825 */ /* 0x000fc800078e0006 */
[-C--:B------:R-:W-:Y:S02]  /*8fd0*/  @!P0 IMAD R3, R30, R155.reuse, RZ ;  /* 0x0000009b1e038224 */ /* 0x080fe400078e02ff */
[----:B------:R-:W-:Y:S02]  /*8fe0*/  @!P4 IMAD.IADD R13, R25, 0x1, R13 ;  /* 0x00000001190dc824 */ /* 0x000fe400078e020d */
[-C--:B------:R-:W-:Y:S01]  /*8ff0*/  @!P4 IMAD R31, R31, R155.reuse, RZ ;  /* 0x0000009b1f1fc224 */ /* 0x080fe200078e02ff */
[----:B------:R-:W-:Y:S01]  /*9000*/  @!P0 STG.E.U8 desc[UR36][R10.64+0x8], R3 ;  /* 0x000008030a008986 */ /* 0x000fe2000c101124 */
[----:B------:R-:W-:Y:S01]  /*9010*/  @!P3 IMAD.IADD R21, R27, 0x1, R21 ;  /* 0x000000011b15b824 */ /* 0x000fe200078e0215 */
[----:B------:R-:W-:Y:S01]  /*9020*/  ISETP.LT.OR P0, PT, R0, 0x19, !P1 ;  /* 0x000000190000780c */ /* 0x000fe20004f01670 */
[----:B------:R-:W-:Y:S01]  /*9030*/  @!P3 IMAD R27, R32, R155, RZ ;  /* 0x0000009b201bb224 */ /* 0x000fe200078e02ff */
[----:B------:R1:W-:Y:S01]  /*9040*/  @!P4 STG.E.U8 desc[UR36][R12.64+0x9], R31 ;  /* 0x0000091f0c00c986 */ /* 0x0003e2000c101124 */
[----:B------:R-:W-:Y:S01]  /*9050*/  ISETP.LT.OR P4, PT, R0, 0x11, !P2 ;  /* 0x000000110000780c */ /* 0x000fe20005781670 */
[----:B------:R-:W-:-:S02]  /*9060*/  @!P5 IMAD R25, R5, 0x180, RZ ;  /* 0x000001800519d824 */ /* 0x000fc400078e02ff */
[----:B------:R3:W-:Y:S01]  /*9070*/  @!P3 STG.E.U8 desc[UR36][R20.64+0x10], R27 ;  /* 0x0000101b1400b986 */ /* 0x0007e2000c101124 */
[----:B------:R-:W-:Y:S01]  /*9080*/  ISETP.LT.OR P3, PT, R0, 0x12, !P2 ;  /* 0x000000120000780c */ /* 0x000fe20005761670 */
[----:B0-----:R-:W-:-:S04]  /*9090*/  @!P5 IMAD.WIDE.U32 R14, R4, 0x180, R6 ;  /* 0x00000180040ed825 */ /* 0x001fc800078e0006 */
[----:B------:R-:W-:Y:S02]  /*90a0*/  @!P5 IMAD.IADD R15, R25, 0x1, R15 ;  /* 0x00000001190fd824 */ /* 0x000fe400078e020f */
[----:B-1----:R-:W-:Y:S02]  /*90b0*/  @!P0 IMAD R13, R5, 0x180, RZ ;  /* 0x00000180050d8824 */ /* 0x002fe400078e02ff */
[----:B------:R-:W-:-:S04]  /*90c0*/  @!P0 IMAD.WIDE.U32 R24, R4, 0x180, R6 ;  /* 0x0000018004188825 */ /* 0x000fc800078e0006 */
[----:B------:R-:W-:Y:S02]  /*90d0*/  @!P5 IMAD R33, R33, R155, RZ ;  /* 0x0000009b2121d224 */ /* 0x000fe400078e02ff */
[----:B------:R-:W-:Y:S02]  /*90e0*/  @!P4 IMAD R3, R5, 0x180, RZ ;  /* 0x000001800503c824 */ /* 0x000fe400078e02ff */
[----:B------:R-:W-:Y:S01]  /*90f0*/  @!P4 IMAD.WIDE.U32 R10, R4, 0x180, R8 ;  /* 0x00000180040ac825 */ /* 0x000fe200078e0008 */
[----:B------:R0:W-:Y:S01]  /*9100*/  @!P5 STG.E.U8 desc[UR36][R14.64+0x11], R33 ;  /* 0x000011210e00d986 */ /* 0x0001e2000c101124 */
[----:B------:R-:W-:Y:S02]  /*9110*/  ISETP.LT.OR P5, PT, R0, 0x1a, !P1 ;  /* 0x0000001a0000780c */ /* 0x000fe40004fa1670 */
[----:B------:R-:W-:Y:S02]  /*9120*/  @!P0 IMAD.IADD R25, R13, 0x1, R25 ;  /* 0x000000010d198824 */ /* 0x000fe400078e0219 */
[----:B------:R-:W-:-:S02]  /*9130*/  @!P3 IMAD R29, R5, 0x180, RZ ;  /* 0x00000180051db824 */ /* 0x000fc400078e02ff */
[----:B------:R-:W-:-:S04]  /*9140*/  @!P3 IMAD.WIDE.U32 R12, R4, 0x180, R8 ;  /* 0x00000180040cb825 */ /* 0x000fc800078e0008 */
[----:B------:R-:W-:Y:S02]  /*9150*/  @!P4 IMAD.IADD R11, R3, 0x1, R11 ;  /* 0x00000001030bc824 */ /* 0x000fe400078e020b */
[-C--:B------:R-:W-:Y:S02]  /*9160*/  @!P4 IMAD R3, R34, R155.reuse, RZ ;  /* 0x0000009b2203c224 */ /* 0x080fe400078e02ff */
[----:B------:R-:W-:Y:S02]  /*9170*/  @!P3 IMAD.IADD R13, R29, 0x1, R13 ;  /* 0x000000011d0db824 */ /* 0x000fe400078e020d */
[-C--:B------:R-:W-:Y:S01]  /*9180*/  @!P3 IMAD R35, R35, R155.reuse, RZ ;  /* 0x0000009b2323b224 */ /* 0x080fe200078e02ff */
[----:B------:R1:W-:Y:S01]  /*9190*/  @!P4 STG.E.U8 desc[UR36][R10.64+0x10], R3 ;  /* 0x000010030a00c986 */ /* 0x0003e2000c101124 */
[----:B---3--:R-:W-:Y:S01]  /*91a0*/  @!P0 IMAD R21, R36, R155, RZ ;  /* 0x0000009b24158224 */ /* 0x008fe200078e02ff */
[C---:B------:R-:W-:Y:S01]  /*91b0*/  ISETP.LT.OR P4, PT, R0.reuse, 0x1a, !P2 ;  /* 0x0000001a0000780c */ /* 0x040fe20005781670 */
[----:B------:R-:W-:Y:S01]  /*91c0*/  @!P5 IMAD R27, R5, 0x180, RZ ;  /* 0x00000180051bd824 */ /* 0x000fe200078e02ff */
[----:B------:R3:W-:Y:S01]  /*91d0*/  @!P3 STG.E.U8 desc[UR36][R12.64+0x11], R35 ;  /* 0x000011230c00b986 */ /* 0x0007e2000c101124 */
[----:B------:R-:W-:Y:S01]  /*91e0*/  ISETP.LT.OR P3, PT, R0, 0x19, !P2 ;  /* 0x000000190000780c */ /* 0x000fe20005761670 */
[----:B0-----:R-:W-:-:S02]  /*91f0*/  @!P5 IMAD.WIDE.U32 R14, R4, 0x180, R6 ;  /* 0x00000180040ed825 */ /* 0x001fc400078e0006 */
[----:B------:R0:W-:Y:S01]  /*9200*/  @!P0 STG.E.U8 desc[UR36][R24.64+0x18], R21 ;  /* 0x0000181518008986 */ /* 0x0001e2000c101124 */
[----:B------:R-:W-:Y:S01]  /*9210*/  ISETP.LT.OR P0, PT, R0, 0x21, !P1 ;  /* 0x000000210000780c */ /* 0x000fe20004f01670 */
[----:B------:R-:W-:Y:S02]  /*9220*/  @!P5 IMAD.IADD R15, R27, 0x1, R15 ;  /* 0x000000011b0fd824 */ /* 0x000fe400078e020f */
[----:B------:R-:W-:-:S03]  /*9230*/  @!P5 IMAD R37, R37, R155, RZ ;  /* 0x0000009b2525d224 */ /* 0x000fc600078e02ff */
[C---:B------:R-:W-:Y:S02]  /*9240*/  @!P4 IMAD R27, R5.reuse, 0x180, RZ ;  /* 0x00000180051bc824 */ /* 0x040fe400078e02ff */
[----:B------:R4:W-:Y:S01]  /*9250*/  @!P5 STG.E.U8 desc[UR36][R14.64+0x19], R37 ;  /* 0x000019250e00d986 */ /* 0x0009e2000c101124 */
[----:B-1----:R-:W-:Y:S01]  /*9260*/  @!P3 IMAD R3, R5, 0x180, RZ ;  /* 0x000001800503b824 */ /* 0x002fe200078e02ff */
[----:B------:R-:W-:Y:S01]  /*9270*/  ISETP.LT.OR P5, PT, R0, 0x22, !P1 ;  /* 0x000000220000780c */ /* 0x000fe20004fa1670 */
[----:B------:R-:W-:-:S04]  /*9280*/  @!P3 IMAD.WIDE.U32 R10, R4, 0x180, R8 ;  /* 0x00000180040ab825 */ /* 0x000fc800078e0008 */
[----:B---3--:R-:W-:-:S04]  /*9290*/  @!P4 IMAD.WIDE.U32 R12, R4, 0x180, R8 ;  /* 0x00000180040cc825 */ /* 0x008fc800078e0008 */
[----:B------:R-:W-:Y:S02]  /*92a0*/  @!P3 IMAD.IADD R11, R3, 0x1, R11 ;  /* 0x00000001030bb824 */ /* 0x000fe400078e020b */
[----:B------:R-:W-:Y:S02]  /*92b0*/  @!P3 IMAD R3, R38, R155, RZ ;  /* 0x0000009b2603b224 */ /* 0x000fe400078e02ff */
[----:B0-----:R-:W-:Y:S02]  /*92c0*/  @!P0 IMAD R25, R5, 0x180, RZ ;  /* 0x0000018005198824 */ /* 0x001fe400078e02ff */
[----:B------:R-:W-:Y:S01]  /*92d0*/  @!P0 IMAD.WIDE.U32 R20, R4, 0x180, R6 ;  /* 0x0000018004148825 */ /* 0x000fe200078e0006 */
[----:B------:R-:W-:Y:S01]  /*92e0*/  @!P3 STG.E.U8 desc[UR36][R10.64+0x18], R3 ;  /* 0x000018030a00b986 */ /* 0x000fe2000c101124 */
[----:B------:R-:W-:Y:S02]  /*92f0*/  ISETP.LT.OR P3, PT, R0, 0x29, !P1 ;  /* 0x000000290000780c */ /* 0x000fe40004f61670 */
[----:B------:R-:W-:-:S02]  /*9300*/  @!P4 IMAD.IADD R13, R27, 0x1, R13 ;  /* 0x000000011b0dc824 */ /* 0x000fc400078e020d */
[-C--:B------:R-:W-:Y:S02]  /*9310*/  @!P4 IMAD R39, R39, R155.reuse, RZ ;  /* 0x0000009b2727c224 */ /* 0x080fe400078e02ff */
[----:B------:R-:W-:Y:S02]  /*9320*/  @!P0 IMAD.IADD R21, R25, 0x1, R21 ;  /* 0x0000000119158824 */ /* 0x000fe400078e0215 */
[----:B------:R-:W-:Y:S01]  /*9330*/  @!P0 IMAD R27, R40, R155, RZ ;  /* 0x0000009b281b8224 */ /* 0x000fe200078e02ff */
[----:B------:R0:W-:Y:S01]  /*9340*/  @!P4 STG.E.U8 desc[UR36][R12.64+0x19], R39 ;  /* 0x000019270c00c986 */ /* 0x0001e2000c101124 */
[C---:B------:R-:W-:Y:S01]  /*9350*/  ISETP.LT.OR P4, PT, R0.reuse, 0x21, !P2 ;  /* 0x000000210000780c */ /* 0x040fe20005781670 */
[----:B------:R-:W-:Y:S02]  /*9360*/  @!P5 IMAD R25, R5, 0x180, RZ ;  /* 0x000001800519d824 */ /* 0x000fe400078e02ff */
[----:B------:R1:W-:Y:S01]  /*9370*/  @!P0 STG.E.U8 desc[UR36][R20.64+0x20], R27 ;  /* 0x0000201b14008986 */ /* 0x0003e2000c101124 */
[----:B------:R-:W-:Y:S01]  /*9380*/  ISETP.LT.OR P0, PT, R0, 0x22, !P2 ;  /* 0x000000220000780c */ /* 0x000fe20005701670 */
[----:B----4-:R-:W-:-:S04]  /*9390*/  @!P5 IMAD.WIDE.U32 R14, R4, 0x180, R6 ;  /* 0x00000180040ed825 */ /* 0x010fc800078e0006 */
        /* <DEDUP_REMOVED lines=12> */
[-C--:B------:R-:W-:Y:S02]  /*9460*/  @!P4 IMAD R3, R42, R155.reuse, RZ ;  /* 0x0000009b2a03c224 */ /* 0x080fe400078e02ff */
[----:B------:R-:W-:Y:S02]  /*9470*/  @!P0 IMAD.IADD R13, R29, 0x1, R13 ;  /* 0x000000011d0d8824 */ /* 0x000fe400078e020d */
[-C--:B------:R-:W-:Y:S01]  /*9480*/  @!P0 IMAD R43, R43, R155.reuse, RZ ;  /* 0x0000009b2b2b8224 */ /* 0x080fe200078e02ff */
[----:B------:R3:W-:Y:S01]  /*9490*/  @!P4 STG.E.U8 desc[UR36][R10.64+0x20], R3 ;  /* 0x000020030a00c986 */ /* 0x0007e2000c101124 */
[----:B-1----:R-:W-:Y:S01]  /*94a0*/  @!P3 IMAD R21, R44, R155, RZ ;  /* 0x0000009b2c15b224 */ /* 0x002fe200078e02ff */
[C---:B------:R-:W-:Y:S01]  /*94b0*/  ISETP.LT.OR P4, PT, R0.reuse, 0x2a, !P2 ;  /* 0x0000002a0000780c */ /* 0x040fe20005781670 */
[----:B------:R-:W-:Y:S01]  /*94c0*/  @!P5 IMAD R27, R5, 0x180, RZ ;  /* 0x00000180051bd824 */ /* 0x000fe200078e02ff */
[----:B------:R-:W-:Y:S01]  /*94d0*/  @!P0 STG.E.U8 desc[UR36][R12.64+0x21], R43 ;  /* 0x0000212b0c008986 */ /* 0x000fe2000c101124 */
[----:B------:R-:W-:Y:S01]  /*94e0*/  ISETP.LT.OR P0, PT, R0, 0x29, !P2 ;  /* 0x000000290000780c */ /* 0x000fe20005701670 */
[----:B0-----:R-:W-:-:S02]  /*94f0*/  @!P5 IMAD.WIDE.U32 R14, R4, 0x180, R6 ;  /* 0x00000180040ed825 */ /* 0x001fc400078e0006 */
[----:B------:R0:W-:Y:S01]  /*9500*/  @!P3 STG.E.U8 desc[UR36][R24.64+0x28], R21 ;  /* 0x000028151800b986 */ /* 0x0001e2000c101124 */
[----:B------:R-:W-:Y:S01]  /*9510*/  ISETP.LT.OR P3, PT, R0, 0x31, !P1 ;  /* 0x000000310000780c */ /* 0x000fe20004f61670 */
[----:B------:R-:W-:Y:S02]  /*9520*/  @!P5 IMAD.IADD R15, R27, 0x1, R15 ;  /* 0x000000011b0fd824 */ /* 0x000fe400078e020f */
[----:B------:R-:W-:-:S03]  /*9530*/  @!P5 IMAD R45, R45, R155, RZ ;  /* 0x0000009b2d2dd224 */ /* 0x000fc600078e02ff */
[----:B------:R-:W-:Y:S02]  /*9540*/  @!P4 IMAD R47, R47, R155, RZ ;  /* 0x0000009b2f2fc224 */ /* 0x000fe400078e02ff */
[----:B------:R1:W-:Y:S01]  /*9550*/  @!P5 STG.E.U8 desc[UR36][R14.64+0x29], R45 ;  /* 0x0000292d0e00d986 */ /* 0x0003e2000c101124 */
[----:B------:R-:W-:Y:S01]  /*9560*/  ISETP.LT.OR P5, PT, R0, 0x32, !P1 ;  /* 0x000000320000780c */ /* 0x000fe20004fa1670 */
[----:B---3--:R-:W-:Y:S02]  /*9570*/  @!P0 IMAD R3, R5, 0x180, RZ ;  /* 0x0000018005038824 */ /* 0x008fe400078e02ff */
[----:B------:R-:W-:-:S04]  /*9580*/  @!P0 IMAD.WIDE.U32 R10, R4, 0x180, R8 ;  /* 0x00000180040a8825 */ /* 0x000fc800078e0008 */
[----:B0-----:R-:W-:Y:S02]  /*9590*/  @!P4 IMAD R25, R5, 0x180, RZ ;  /* 0x000001800519c824 */ /* 0x001fe400078e02ff */
[----:B------:R-:W-:-:S04]  /*95a0*/  @!P4 IMAD.WIDE.U32 R12, R4, 0x180, R8 ;  /* 0x00000180040cc825 */ /* 0x000fc800078e0008 */
[----:B------:R-:W-:Y:S02]  /*95b0*/  @!P3 IMAD R27, R5, 0x180, RZ ;  /* 0x00000180051bb824 */ /* 0x000fe400078e02ff */
[----:B------:R-:W-:-:S04]  /*95c0*/  @!P3 IMAD.WIDE.U32 R20, R4, 0x180, R6 ;  /* 0x000001800414b825 */ /* 0x000fc800078e0006 */
[----:B------:R-:W-:Y:S02]  /*95d0*/  @!P0 IMAD.IADD R11, R3, 0x1, R11 ;  /* 0x00000001030b8824 */ /* 0x000fe400078e020b */
[-C--:B------:R-:W-:Y:S02]  /*95e0*/  @!P0 IMAD R3, R46, R155.reuse, RZ ;  /* 0x0000009b2e038224 */ /* 0x080fe400078e02ff */
[----:B------:R-:W-:Y:S02]  /*95f0*/  @!P4 IMAD.IADD R13, R25, 0x1, R13 ;  /* 0x00000001190dc824 */ /* 0x000fe400078e020d */
[----:B------:R-:W-:Y:S01]  /*9600*/  @!P3 IMAD.IADD R21, R27, 0x1, R21 ;  /* 0x000000011b15b824 */ /* 0x000fe200078e0215 */
[----:B------:R0:W-:Y:S01]  /*9610*/  @!P0 STG.E.U8 desc[UR36][R10.64+0x28], R3 ;  /* 0x000028030a008986 */ /* 0x0001e2000c101124 */
[----:B------:R-:W-:Y:S01]  /*9620*/  @!P3 IMAD R25, R48, R155, RZ ;  /* 0x0000009b3019b224 */ /* 0x000fe200078e02ff */
[----:B------:R-:W-:Y:S01]  /*9630*/  ISETP.LT.OR P0, PT, R0, 0x31, !P2 ;  /* 0x000000310000780c */ /* 0x000fe20005701670 */
[----:B------:R-:W-:Y:S01]  /*9640*/  @!P5 IMAD R27, R5, 0x180, RZ ;  /* 0x00000180051bd824 */ /* 0x000fe200078e02ff */
[----:B------:R-:W-:Y:S01]  /*9650*/  @!P4 STG.E.U8 desc[UR36][R12.64+0x29], R47 ;  /* 0x0000292f0c00c986 */ /* 0x000fe2000c101124 */
[----:B-1----:R-:W-:Y:S01]  /*9660*/  @!P5 IMAD.WIDE.U32 R14, R4, 0x180, R6 ;  /* 0x00000180040ed825 */ /* 0x002fe200078e0006 */
[----:B------:R-:W-:-:S02]  /*9670*/  ISETP.LT.OR P4, PT, R0, 0x32, !P2 ;  /* 0x000000320000780c */ /* 0x000fc40005781670 */
[----:B------:R1:W-:Y:S01]  /*9680*/  @!P3 STG.E.U8 desc[UR36][R20.64+0x30], R25 ;  /* 0x000030191400b986 */ /* 0x0003e2000c101124 */
[C---:B------:R-:W-:Y:S01]  /*9690*/  ISETP.LT.OR P3, PT, R0.reuse, 0x39, !P1 ;  /* 0x000000390000780c */ /* 0x040fe20004f61670 */
[----:B------:R-:W-:Y:S01]  /*96a0*/  @!P5 IMAD.IADD R15, R27, 0x1, R15 ;  /* 0x000000011b0fd824 */ /* 0x000fe200078e020f */
[----:B------:R-:W-:Y:S01]  /*96b0*/  ISETP.LT.OR P1, PT, R0, 0x3a, !P1 ;  /* 0x0000003a0000780c */ /* 0x000fe20004f21670 */
[----:B------:R-:W-:-:S03]  /*96c0*/  @!P5 IMAD R49, R49, R155, RZ ;  /* 0x0000009b3131d224 */ /* 0x000fc600078e02ff */
[C---:B------:R-:W-:Y:S02]  /*96d0*/  @!P0 IMAD R29, R5.reuse, 0x180, RZ ;  /* 0x00000180051d8824 */ /* 0x040fe400078e02ff */
[----:B------:R3:W-:Y:S01]  /*96e0*/  @!P5 STG.E.U8 desc[UR36][R14.64+0x31], R49 ;  /* 0x000031310e00d986 */ /* 0x0007e2000c101124 */
[C---:B------:R-:W-:Y:S01]  /*96f0*/  ISETP.LT.OR P5, PT, R0.reuse, 0x39, !P2 ;  /* 0x000000390000780c */ /* 0x040fe200057a1670 */
[C---:B------:R-:W-:Y:S01]  /*9700*/  @!P4 IMAD R31, R5.reuse, 0x180, RZ ;  /* 0x00000180051fc824 */ /* 0x040fe200078e02ff */
[----:B------:R-:W-:Y:S01]  /*9710*/  ISETP.LT.OR P2, PT, R0, 0x3a, !P2 ;  /* 0x0000003a0000780c */ /* 0x000fe20005741670 */
[----:B0-----:R-:W-:Y:S02]  /*9720*/  @!P0 IMAD R3, R50, R155, RZ ;  /* 0x0000009b32038224 */ /* 0x001fe400078e02ff */
[----:B------:R-:W-:Y:S02]  /*9730*/  @!P3 IMAD R11, R5, 0x180, RZ ;  /* 0x00000180050bb824 */ /* 0x000fe400078e02ff */
[----:B-1----:R-:W-:-:S04]  /*9740*/  @!P3 IMAD.WIDE.U32 R20, R4, 0x180, R6 ;  /* 0x000001800414b825 */ /* 0x002fc800078e0006 */
[----:B---3--:R-:W-:-:S04]  /*9750*/  @!P1 IMAD.WIDE.U32 R14, R4, 0x180, R6 ;  /* 0x00000180040e9825 */ /* 0x008fc800078e0006 */
[----:B------:R-:W-:Y:S02]  /*9760*/  @!P3 IMAD.IADD R21, R11, 0x1, R21 ;  /* 0x000000010b15b824 */ /* 0x000fe400078e0215 */
[----:B------:R-:W-:-:S04]  /*9770*/  @!P0 IMAD.WIDE.U32 R6, R4, 0x180, R8 ;  /* 0x0000018004068825 */ /* 0x000fc800078e0008 */
[----:B------:R-:W-:-:S04]  /*9780*/  @!P4 IMAD.WIDE.U32 R10, R4, 0x180, R8 ;  /* 0x00000180040ac825 */ /* 0x000fc800078e0008 */
[----:B------:R-:W-:Y:S02]  /*9790*/  @!P1 IMAD R33, R5, 0x180, RZ ;  /* 0x0000018005219824 */ /* 0x000fe400078e02ff */
[----:B------:R-:W-:-:S04]  /*97a0*/  @!P5 IMAD.WIDE.U32 R12, R4, 0x180, R8 ;  /* 0x00000180040cd825 */ /* 0x000fc800078e0008 */
[----:B------:R-:W-:Y:S02]  /*97b0*/  @!P5 IMAD R35, R5, 0x180, RZ ;  /* 0x000001800523d824 */ /* 0x000fe400078e02ff */
[----:B------:R-:W-:Y:S02]  /*97c0*/  @!P0 IMAD.IADD R7, R29, 0x1, R7 ;  /* 0x000000011d078824 */ /* 0x000fe400078e0207 */
[----:B------:R-:W-:Y:S02]  /*97d0*/  @!P4 IMAD R51, R51, R155, RZ ;  /* 0x0000009b3333c224 */ /* 0x000fe400078e02ff */
[----:B------:R-:W-:Y:S01]  /*97e0*/  @!P2 IMAD.WIDE.U32 R8, R4, 0x180, R8 ;  /* 0x000001800408a825 */ /* 0x000fe200078e0008 */
[----:B------:R0:W-:Y:S03]  /*97f0*/  @!P0 STG.E.U8 desc[UR36][R6.64+0x30], R3 ;  /* 0x0000300306008986 */ /* 0x0001e6000c101124 */
[----:B------:R-:W-:-:S02]  /*9800*/  @!P2 IMAD R5, R5, 0x180, RZ ;  /* 0x000001800505a824 */ /* 0x000fc400078e02ff */
[----:B------:R-:W-:Y:S02]  /*9810*/  @!P4 IMAD.IADD R11, R31, 0x1, R11 ;  /* 0x000000011f0bc824 */ /* 0x000fe400078e020b */
[-C--:B------:R-:W-:Y:S02]  /*9820*/  @!P3 IMAD R25, R52, R155.reuse, RZ ;  /* 0x0000009b3419b224 */ /* 0x080fe400078e02ff */
[-C--:B------:R-:W-:Y:S01]  /*9830*/  @!P1 IMAD R53, R53, R155.reuse, RZ ;  /* 0x0000009b35359224 */ /* 0x080fe200078e02ff */
[----:B------:R0:W-:Y:S01]  /*9840*/  @!P4 STG.E.U8 desc[UR36][R10.64+0x31], R51 ;  /* 0x000031330a00c986 */ /* 0x0001e2000c101124 */
[----:B------:R-:W-:Y:S02]  /*9850*/  @!P1 IMAD.IADD R15, R33, 0x1, R15 ;  /* 0x00000001210f9824 */ /* 0x000fe400078e020f */
[----:B------:R-:W-:Y:S01]  /*9860*/  @!P5 IMAD R27, R54, R155, RZ ;  /* 0x0000009b361bd224 */ /* 0x000fe200078e02ff */
[----:B------:R0:W-:Y:S01]  /*9870*/  @!P3 STG.E.U8 desc[UR36][R20.64+0x38], R25 ;  /* 0x000038191400b986 */ /* 0x0001e2000c101124 */
[----:B------:R-:W-:-:S02]  /*9880*/  @!P5 IMAD.IADD R13, R35, 0x1, R13 ;  /* 0x00000001230dd824 */ /* 0x000fc400078e020d */
[----:B------:R-:W-:Y:S01]  /*9890*/  @!P2 IMAD R55, R55, R155, RZ ;  /* 0x0000009b3737a224 */ /* 0x000fe200078e02ff */
[----:B------:R0:W-:Y:S01]  /*98a0*/  @!P1 STG.E.U8 desc[UR36][R14.64+0x39], R53 ;  /* 0x000039350e009986 */ /* 0x0001e2000c101124 */
[----:B------:R-:W-:-:S03]  /*98b0*/  @!P2 IMAD.IADD R9, R5, 0x1, R9 ;  /* 0x000000010509a824 */ /* 0x000fc600078e0209 */
[----:B------:R0:W-:Y:S04]  /*98c0*/  @!P5 STG.E.U8 desc[UR36][R12.64+0x38], R27 ;  /* 0x0000381b0c00d986 */ /* 0x0001e8000c101124 */
[----:B------:R0:W-:Y:S02]  /*98d0*/  @!P2 STG.E.U8 desc[UR36][R8.64+0x39], R55 ;  /* 0x000039370800a986 */ /* 0x0001e4000c101124 */
.L_x_50:
[----:B------:R-:W-:Y:S05]  /*98e0*/  BSYNC B0 ;  /* 0x0000000000007941 */ /* 0x000fea0003800000 */
.L_x_34:
[----:B------:R-:W-:Y:S01]  /*98f0*/  ULDC UR4, c[0x0][0xc] ;  /* 0x0000030000047ab9 */ /* 0x000fe20000000800 */
[----:B------:R-:W-:Y:S01]  /*9900*/  ULDC UR5, c[0x0][0x10] ;  /* 0x0000040000057ab9 */ /* 0x000fe20000000800 */
[----:B0-----:R-:W0:Y:S01]  /*9910*/  LDC R3, c[0x0][0x14] ;  /* 0x00000500ff037b82 */ /* 0x001e220000000800 */
[----:B------:R-:W-:Y:S01]  /*9920*/  UIMAD.WIDE.U32 UR4, UR4, UR5, URZ ;  /* 0x00000005040472a5 */ /* 0x000fe2000f8e003f */
[----:B------:R-:W-:Y:S01]  /*9930*/  PRMT R0, RZ, 0x7610, R0 ;  /* 0x00007610ff007816 */ /* 0x000fe20000000000 */
[----:B------:R-:W-:Y:S02]  /*9940*/  IMAD.MOV.U32 R153, RZ, RZ, -0x1 ;  /* 0xffffffffff997424 */ /* 0x000fe400078e00ff */
[----:B------:R-:W-:Y:S02]  /*9950*/  IMAD.MOV.U32 R22, RZ, RZ, -0x1 ;  /* 0xffffffffff167424 */ /* 0x000fe400078e00ff */
[----:B0-----:R-:W-:-:S04]  /*9960*/  IMAD.WIDE.U32 R16, R3, UR4, R16 ;  /* 0x0000000403107c25 */ /* 0x001fc8000f8e0010 */
[----:B------:R-:W-:Y:S01]  /*9970*/  IMAD R3, R3, UR5, RZ ;  /* 0x0000000503037c24 */ /* 0x000fe2000f8e02ff */
[----:B------:R-:W-:Y:S02]  /*9980*/  ULDC.64 UR4, c[0x0][0x650] ;  /* 0x0001940000047ab9 */ /* 0x000fe40000000a00 */
[----:B------:R-:W-:Y:S01]  /*9990*/  ISETP.GE.U32.AND P0, PT, R16, UR4, PT ;  /* 0x0000000410007c0c */ /* 0x000fe2000bf06070 */
[----:B------:R-:W-:-:S05]  /*99a0*/  IMAD.IADD R17, R17, 0x1, R3 ;  /* 0x0000000111117824 */ /* 0x000fca00078e0203 */
[----:B------:R-:W-:-:S13]  /*99b0*/  ISETP.GE.U32.AND.EX P0, PT, R17, UR5, PT, P0 ;  /* 0x0000000511007c0c */ /* 0x000fda000bf06100 */
[----:B------:R-:W-:Y:S05]  /*99c0*/  @P0 BRA `(.L_x_51) ;  /* 0x0000000400640947 */ /* 0x000fea0003800000 */
[----:B------:R-:W0:Y:S01]  /*99d0*/  S2R R12, SR_CTAID.X ;  /* 0x00000000000c7919 */ /* 0x000e220000002500 */
[----:B------:R-:W4:Y:S01]  /*99e0*/  LDC.64 R10, c[0x0][0x628] ;  /* 0x00018a00ff0a7b82 */ /* 0x000f220000000a00 */
[----:B------:R-:W-:Y:S01]  /*99f0*/  ULDC UR4, c[0x0][0x150] ;  /* 0x0000540000047ab9 */ /* 0x000fe20000000800 */
[----:B------:R-:W-:Y:S01]  /*9a00*/  IMAD.MOV.U32 R8, RZ, RZ, R16 ;  /* 0x000000ffff087224 */ /* 0x000fe200078e0010 */
[----:B------:R-:W0:Y:S01]  /*9a10*/  S2R R24, SR_CTAID.Y ;  /* 0x0000000000187919 */ /* 0x000e220000002600 */
[----:B------:R-:W-:-:S04]  /*9a20*/  IMAD.MOV.U32 R9, RZ, RZ, R17 ;  /* 0x000000ffff097224 */ /* 0x000fc800078e0011 */
[----:B------:R-:W1:Y:S08]  /*9a30*/  LDC R21, c[0x0][0x144] ;  /* 0x00005100ff157b82 */ /* 0x000e700000000800 */
[----:B------:R-:W1:Y:S08]  /*9a40*/  LDC R0, c[0x0][0x630] ;  /* 0x00018c00ff007b82 */ /* 0x000e700000000800 */
[----:B------:R-:W1:Y:S01]  /*9a50*/  LDC.64 R14, c[0x0][0x620] ;  /* 0x00018800ff0e7b82 */ /* 0x000e620000000a00 */
[----:B----4-:R-:W-:-:S04]  /*9a60*/  ISETP.NE.U32.AND P0, PT, R10, RZ, PT ;  /* 0x000000ff0a00720c */ /* 0x010fc80003f05070 */
[----:B------:R-:W-:Y:S02]  /*9a70*/  ISETP.NE.AND.EX P0, PT, R11, RZ, PT, P0 ;  /* 0x000000ff0b00720c */ /* 0x000fe40003f05300 */
[----:B0-----:R-:W-:-:S05]  /*9a80*/  I2FP.F32.U32 R3, R12 ;  /* 0x0000000c00037245 */ /* 0x001fca0000201000 */
[----:B------:R-:W-:-:S04]  /*9a90*/  FMUL R3, R3, UR4 ;  /* 0x0000000403037c20 */ /* 0x000fc80008400000 */
[----:B------:R0:W4:Y:S02]  /*9aa0*/  F2I.U32.TRUNC.NTZ R20, R3 ;  /* 0x0000000300147305 */ /* 0x000124000020f000 */
[----:B------:R-:W-:Y:S05]  /*9ab0*/  @!P0 BRA `(.L_x_52) ;  /* 0x0000000000288947 */ /* 0x000fea0003800000 */
[----:B0-----:R-:W0:Y:S02]  /*9ac0*/  LDC R3, c[0x0][0x634] ;  /* 0x00018d00ff037b82 */ /* 0x001e240000000800 */
[----:B0-----:R-:W-:-:S05]  /*9ad0*/  IADD3 R3, P0, R16, R3, RZ ;  /* 0x0000000310037210 */ /* 0x001fca0007f1e0ff */
[----:B------:R-:W-:-:S04]  /*9ae0*/  IMAD.X R13, RZ, RZ, R17, P0 ;  /* 0x000000ffff0d7224 */ /* 0x000fc800000e0611 */
[----:B---3--:R-:W-:-:S04]  /*9af0*/  IMAD.WIDE.U32 R4, R13, R10, RZ ;  /* 0x0000000a0d047225 */ /* 0x008fc800078e00ff */
[----:B------:R-:W-:-:S04]  /*9b00*/  IMAD.WIDE.U32 R6, P0, R3, R11, R4 ;  /* 0x0000000b03067225 */ /* 0x000fc80007800004 */
[----:B------:R-:W-:-:S04]  /*9b10*/  IMAD.WIDE.U32 R4, R3, R10, RZ ;  /* 0x0000000a03047225 */ /* 0x000fc800078e00ff */
[----:B------:R-:W-:Y:S01]  /*9b20*/  IMAD.X R9, RZ, RZ, RZ, P0 ;  /* 0x000000ffff097224 */ /* 0x000fe200000e06ff */
[----:B------:R-:W-:Y:S01]  /*9b30*/  IADD3 RZ, P0, R5, R6, RZ ;  /* 0x0000000605ff7210 */ /* 0x000fe20007f1e0ff */
[----:B------:R-:W-:-:S04]  /*9b40*/  IMAD.MOV.U32 R8, RZ, RZ, R7 ;  /* 0x000000ffff087224 */ /* 0x000fc800078e0007 */
[----:B------:R-:W-:-:S08]  /*9b50*/  IMAD.WIDE.U32.X R8, R13, R11, R8, P0 ;  /* 0x0000000b0d087225 */ /* 0x000fd000000e0408 */
.L_x_52:
[----:B------:R-:W2:Y:S01]  /*9b60*/  LDC.64 R28, c[0x0][0x640] ;  /* 0x00019000ff1c7b82 */ /* 0x000ea20000000a00 */
[-CC-:B-1----:R-:W-:Y:S01]  /*9b70*/  SHF.R.U64 R22, R8, R0.reuse, R9.reuse ;  /* 0x0000000008167219 */ /* 0x182fe20000001209 */
[----:B----4-:R-:W-:Y:S01]  /*9b80*/  IMAD.MOV R20, RZ, RZ, -R20 ;  /* 0x000000ffff147224 */ /* 0x010fe200078e0a14 */
[----:B------:R-:W-:Y:S01]  /*9b90*/  SHF.R.U32.HI R0, RZ, R0, R9 ;  /* 0x00000000ff007219 */ /* 0x000fe20000011609 */
[----:B------:R-:W-:Y:S01]  /*9ba0*/  ULDC UR4, c[0x0][0x154] ;  /* 0x0000550000047ab9 */ /* 0x000fe20000000800 */
[----:B0-----:R-:W-:Y:S01]  /*9bb0*/  IADD3 R3, P0, RZ, -R22, RZ ;  /* 0x80000016ff037210 */ /* 0x001fe20007f1e0ff */
[----:B------:R-:W-:Y:S02]  /*9bc0*/  IMAD R21, R21, R20, R12 ;  /* 0x0000001415157224 */ /* 0x000fe400078e020c */
[----:B------:R-:W0:Y:S01]  /*9bd0*/  LDC R6, c[0x0][0x618] ;  /* 0x00018600ff067b82 */ /* 0x000e220000000800 */
[----:B------:R-:W-:Y:S02]  /*9be0*/  IMAD.MOV.U32 R7, RZ, RZ, 0x1 ;  /* 0x00000001ff077424 */ /* 0x000fe400078e00ff */
[----:B---3--:R-:W-:-:S04]  /*9bf0*/  IMAD.X R5, RZ, RZ, ~R0, P0 ;  /* 0x000000ffff057224 */ /* 0x008fc800000e0e00 */
[-C--:B------:R-:W-:Y:S01]  /*9c00*/  IMAD R0, R5, R14.reuse, RZ ;  /* 0x0000000e05007224 */ /* 0x080fe200078e02ff */
[----:B------:R-:W1:Y:S01]  /*9c10*/  LDC R8, c[0x0][0x608] ;  /* 0x00018200ff087b82 */ /* 0x000e620000000800 */
[----:B------:R-:W-:-:S04]  /*9c20*/  IMAD.WIDE.U32 R4, R3, R14, R16 ;  /* 0x0000000e03047225 */ /* 0x000fc800078e0010 */
[----:B------:R-:W-:Y:S01]  /*9c30*/  IMAD R3, R3, R15, R0 ;  /* 0x0000000f03037224 */ /* 0x000fe200078e0200 */
[----:B------:R-:W-:Y:S02]  /*9c40*/  I2FP.F32.U32 R0, R24 ;  /* 0x0000001800007245 */ /* 0x000fe40000201000 */
[----:B------:R-:W3:Y:S01]  /*9c50*/  LDC R26, c[0x0][0x658] ;  /* 0x00019600ff1a7b82 */ /* 0x000ee20000000800 */
[----:B------:R-:W-:Y:S01]  /*9c60*/  IMAD.IADD R3, R5, 0x1, R3 ;  /* 0x0000000105037824 */ /* 0x000fe200078e0203 */
[----:B--2---:R-:W-:Y:S01]  /*9c70*/  ISETP.NE.U32.AND P0, PT, R28, RZ, PT ;  /* 0x000000ff1c00720c */ /* 0x004fe20003f05070 */
[----:B------:R-:W-:Y:S01]  /*9c80*/  FMUL R0, R0, UR4 ;  /* 0x0000000400007c20 */ /* 0x000fe20008400000 */
[----:B------:R-:W-:Y:S02]  /*9c90*/  IMAD.MOV.U32 R5, RZ, RZ, -0x1 ;  /* 0xffffffffff057424 */ /* 0x000fe400078e00ff */
[----:B------:R-:W-:Y:S01]  /*9ca0*/  ISETP.NE.AND.EX P0, PT, R29, RZ, PT, P0 ;  /* 0x000000ff1d00720c */ /* 0x000fe20003f05300 */
[----:B------:R2:W4:Y:S01]  /*9cb0*/  F2I.U32.TRUNC.NTZ R13, R0 ;  /* 0x00000000000d7305 */ /* 0x000522000020f000 */
[----:B------:R-:W2:Y:S01]  /*9cc0*/  LDC R15, c[0x0][0x148] ;  /* 0x00005200ff0f7b82 */ /* 0x000ea20000000800 */
[----:B0-----:R-:W-:-:S02]  /*9cd0*/  SHF.R.U64 R12, R4, R6, R3 ;  /* 0x00000006040c7219 */ /* 0x001fc40000001203 */
[----:B------:R-:W-:-:S05]  /*9ce0*/  SHF.R.U32.HI R3, RZ, R6, R3 ;  /* 0x00000006ff037219 */ /* 0x000fca0000011603 */
[----:B------:R-:W0:Y:S01]  /*9cf0*/  LDC R20, c[0x0][0x600] ;  /* 0x00018000ff147b82 */ /* 0x000e220000000800 */
[-CC-:B-1----:R-:W-:Y:S02]  /*9d00*/  SHF.R.U64 R10, R12, R8.reuse, R3.reuse ;  /* 0x000000080c0a7219 */ /* 0x182fe40000001203 */
[----:B------:R-:W-:-:S05]  /*9d10*/  SHF.R.U32.HI R3, RZ, R8, R3 ;  /* 0x00000008ff037219 */ /* 0x000fca0000011603 */
[----:B------:R-:W1:Y:S01]  /*9d20*/  LDC R27, c[0x0][0x648] ;  /* 0x00019200ff1b7b82 */ /* 0x000e620000000800 */
[-C--:B---3--:R-:W-:Y:S02]  /*9d30*/  SHF.L.U32 R4, R5, R26.reuse, RZ ;  /* 0x0000001a05047219 */ /* 0x088fe400000006ff */
[--C-:B------:R-:W-:Y:S02]  /*9d40*/  SHF.R.U64 R14, R10, R26, R3.reuse ;  /* 0x0000001a0a0e7219 */ /* 0x100fe40000001203 */
[----:B------:R-:W-:Y:S02]  /*9d50*/  LOP3.LUT R25, RZ, R4, RZ, 0x33, !PT ;  /* 0x00000004ff197212 */ /* 0x000fe400078e33ff */
[-C--:B------:R-:W-:Y:S01]  /*9d60*/  SHF.R.U32.HI R5, RZ, R26.reuse, R3 ;  /* 0x0000001aff057219 */ /* 0x080fe20000011603 */
[----:B------:R-:W3:Y:S01]  /*9d70*/  LDC R30, c[0x0][0x638] ;  /* 0x00018e00ff1e7b82 */ /* 0x000ee20000000800 */
[----:B------:R-:W-:Y:S01]  /*9d80*/  SHF.L.U32 R154, R7, R26, RZ ;  /* 0x0000001a079a7219 */ /* 0x000fe200000006ff */
[----:B------:R-:W-:-:S06]  /*9d90*/  IMAD.MOV.U32 R4, RZ, RZ, R14 ;  /* 0x000000ffff047224 */ /* 0x000fcc00078e000e */
[----:B------:R-:W0:Y:S01]  /*9da0*/  LDC R31, c[0x0][0x610] ;  /* 0x00018400ff1f7b82 */ /* 0x000e220000000800 */
[----:B----4-:R-:W-:Y:S05]  /*9db0*/  @!P0 BRA `(.L_x_53) ;  /* 0x0000000000288947 */ /* 0x010fea0003800000 */
        /* <DEDUP_REMOVED lines=10> */
.L_x_53:
[----:B------:R-:W-:Y:S01]  /*9e60*/  ISETP.NE.AND P0, PT, R2, 0x1, PT ;  /* 0x000000010200780c */ /* 0x000fe20003f05270 */
[----:B0-----:R-:W-:Y:S01]  /*9e70*/  VIADD R7, R20, 0xffffffff ;  /* 0xffffffff14077836 */ /* 0x001fe20000000000 */
[----:B-12---:R-:W-:Y:S01]  /*9e80*/  SHF.R.U64 R0, R4, R27, R5 ;  /* 0x0000001b04007219 */ /* 0x006fe20000001205 */
[----:B------:R-:W-:Y:S01]  /*9e90*/  IMAD.MOV R13, RZ, RZ, -R13 ;  /* 0x000000ffff0d7224 */ /* 0x000fe200078e0a0d */
[----:B------:R-:W-:Y:S01]  /*9ea0*/  LOP3.LUT R5, R10, R25, RZ, 0xc0, !PT ;  /* 0x000000190a057212 */ /* 0x000fe200078ec0ff */
[----:B------:R-:W-:Y:S02]  /*9eb0*/  IMAD.MOV.U32 R4, RZ, RZ, 0x1 ;  /* 0x00000001ff047424 */ /* 0x000fe400078e00ff */
[----:B------:R-:W-:Y:S02]  /*9ec0*/  IMAD.MOV R3, RZ, RZ, -R0 ;  /* 0x000000ffff037224 */ /* 0x000fe400078e0a00 */
[----:B------:R-:W-:Y:S01]  /*9ed0*/  IMAD R154, R154, R0, R5 ;  /* 0x000000009a9a7224 */ /* 0x000fe200078e0205 */
[----:B------:R-:W-:Y:S01]  /*9ee0*/  LOP3.LUT R5, R12, R7, RZ, 0xc0, !PT ;  /* 0x000000070c057212 */ /* 0x000fe200078ec0ff */
[----:B---3--:R-:W-:-:S02]  /*9ef0*/  IMAD R0, R3, R30, R14 ;  /* 0x0000001e03007224 */ /* 0x008fc400078e020e */
[----:B------:R-:W-:Y:S02]  /*9f00*/  @P0 IMAD R21, R15, R13, R24 ;  /* 0x0000000d0f150224 */ /* 0x000fe400078e0218 */
[----:B------:R-:W-:Y:S01]  /*9f10*/  IMAD R3, R0, R20, R5 ;  /* 0x0000001400037224 */ /* 0x000fe200078e0205 */
[----:B------:R-:W-:Y:S01]  /*9f20*/  PRMT R0, R4, 0x7610, R0 ;  /* 0x0000761004007816 */ /* 0x000fe20000000000 */
[----:B------:R-:W-:-:S05]  /*9f30*/  IMAD R154, R154, R31, R21 ;  /* 0x0000001f9a9a7224 */ /* 0x000fca00078e0215 */
[----:B------:R-:W-:Y:S02]  /*9f40*/  SEL R153, R3, R154, !P0 ;  /* 0x0000009a03997207 */ /* 0x000fe40004000000 */
[----:B------:R-:W-:-:S07]  /*9f50*/  SEL R154, R154, R3, !P0 ;  /* 0x000000039a9a7207 */ /* 0x000fce0004000000 */
.L_x_51:
[----:B------:R-:W-:-:S13]  /*9f60*/  LOP3.LUT P0, RZ, R0, 0xff, RZ, 0xc0, !PT ;  /* 0x000000ff00ff7812 */ /* 0x000fda000780c0ff */
[----:B------:R-:W-:Y:S05]  /*9f70*/  @P0 BRA `(.L_x_54) ;  /* 0xffffff7000b00947 */ /* 0x000fea000383ffff */
[----:B------:R-:W-:Y:S05]  /*9f80*/  EXIT ;  /* 0x000000000000794d */ /* 0x000fea0003800000 */
.L_x_7:
[----:B0-----:R-:W-:Y:S01]  /*9f90*/  ULDC.64 UR4, c[0x0][0x650] ;  /* 0x0001940000047ab9 */ /* 0x001fe20000000a00 */
        /* <DEDUP_REMOVED lines=25> */
.L_x_56:
[----:B------:R-:W0:Y:S01]  /*a130*/  LDC.64 R28, c[0x0][0x640] ;  /* 0x00019000ff1c7b82 */ /* 0x000e220000000a00 */
[-CC-:B------:R-:W-:Y:S01]  /*a140*/  SHF.R.U64 R22, R12, R6.reuse, R13.reuse ;  /* 0x000000060c167219 */ /* 0x180fe2000000120d */
[----:B------:R-:W-:Y:S01]  /*a150*/  IMAD.MOV.U32 R30, RZ, RZ, 0x1 ;  /* 0x00000001ff1e7424 */ /* 0x000fe200078e00ff */
[----:B------:R-:W-:Y:S02]  /*a160*/  SHF.R.U32.HI R6, RZ, R6, R13 ;  /* 0x00000006ff067219 */ /* 0x000fe4000001160d */
        /* <DEDUP_REMOVED lines=8> */
[----:B------:R-:W-:Y:S01]  /*a1f0*/  IMAD.IADD R9, R9, 0x1, R11 ;  /* 0x0000000109097824 */ /* 0x000fe200078e020b */
[----:B0-----:R-:W-:-:S04]  /*a200*/  ISETP.NE.U32.AND P0, PT, R28, RZ, PT ;  /* 0x000000ff1c00720c */ /* 0x001fc80003f05070 */
[----:B------:R-:W-:Y:S02]  /*a210*/  ISETP.NE.AND.EX P0, PT, R29, RZ, PT, P0 ;  /* 0x000000ff1d00720c */ /* 0x000fe40003f05300 */
[----:B------:R-:W0:Y:S01]  /*a220*/  LDC R20, c[0x0][0x600] ;  /* 0x00018000ff147b82 */ /* 0x000e220000000800 */
[-CC-:B-1----:R-:W-:Y:S01]  /*a230*/  SHF.R.U64 R14, R8, R10.reuse, R9.reuse ;  /* 0x0000000a080e7219 */ /* 0x182fe20000001209 */
[----:B------:R-:W-:Y:S01]  /*a240*/  IMAD.MOV.U32 R8, RZ, RZ, -0x1 ;  /* 0xffffffffff087424 */ /* 0x000fe200078e00ff */
[----:B------:R-:W-:-:S05]  /*a250*/  SHF.R.U32.HI R9, RZ, R10, R9 ;  /* 0x0000000aff097219 */ /* 0x000fca0000011609 */
[----:B------:R-:W1:Y:S01]  /*a260*/  LDC R26, c[0x0][0x648] ;  /* 0x00019200ff1a7b82 */ /* 0x000e620000000800 */
[-CC-:B--2---:R-:W-:Y:S02]  /*a270*/  SHF.R.U64 R21, R14, R12.reuse, R9.reuse ;  /* 0x0000000c0e157219 */ /* 0x184fe40000001209 */
[----:B------:R-:W-:-:S05]  /*a280*/  SHF.R.U32.HI R6, RZ, R12, R9 ;  /* 0x0000000cff067219 */ /* 0x000fca0000011609 */
[----:B------:R-:W2:Y:S01]  /*a290*/  LDC R27, c[0x0][0x638] ;  /* 0x00018e00ff1b7b82 */ /* 0x000ea20000000800 */
[-C--:B---3--:R-:W-:Y:S02]  /*a2a0*/  SHF.L.U32 R8, R8, R25.reuse, RZ ;  /* 0x0000001908087219 */ /* 0x088fe400000006ff */
[-CC-:B------:R-:W-:Y:S02]  /*a2b0*/  SHF.R.U64 R23, R21, R25.reuse, R6.reuse ;  /* 0x0000001915177219 */ /* 0x180fe40000001206 */
[----:B------:R-:W-:Y:S02]  /*a2c0*/  LOP3.LUT R32, RZ, R8, RZ, 0x33, !PT ;  /* 0x00000008ff207212 */ /* 0x000fe400078e33ff */
[----:B------:R-:W-:Y:S01]  /*a2d0*/  SHF.R.U32.HI R9, RZ, R25, R6 ;  /* 0x00000019ff097219 */ /* 0x000fe20000011606 */
[----:B------:R-:W3:Y:S01]  /*a2e0*/  LDC R31, c[0x0][0x610] ;  /* 0x00018400ff1f7b82 */ /* 0x000ee20000000800 */
[----:B------:R-:W-:Y:S01]  /*a2f0*/  IMAD.MOV.U32 R8, RZ, RZ, R23 ;  /* 0x000000ffff087224 */ /* 0x000fe200078e0017 */
[----:B------:R-:W-:Y:S06]  /*a300*/  @!P0 BRA `(.L_x_57) ;  /* 0x0000000000288947 */ /* 0x000fec0003800000 */
        /* <DEDUP_REMOVED lines=10> */
.L_x_57:
[----:B------:R-:W-:Y:S02]  /*a3b0*/  ISETP.NE.AND P0, PT, R2, 0x1, PT ;  /* 0x000000010200780c */ /* 0x000fe40003f05270 */
[----:B-1----:R-:W-:Y:S01]  /*a3c0*/  SHF.R.U64 R6, R8, R26, R9 ;  /* 0x0000001a08067219 */ /* 0x002fe20000001209 */
[----:B0-----:R-:W-:Y:S01]  /*a3d0*/  VIADD R9, R20, 0xffffffff ;  /* 0xffffffff14097836 */ /* 0x001fe20000000000 */
[----:B------:R-:W-:Y:S02]  /*a3e0*/  SHF.L.U32 R30, R30, R25, RZ ;  /* 0x000000191e1e7219 */ /* 0x000fe400000006ff */
[----:B------:R-:W-:Y:S01]  /*a3f0*/  LOP3.LUT R5, R21, R32, RZ, 0xc0, !PT ;  /* 0x0000002015057212 */ /* 0x000fe200078ec0ff */
[----:B------:R-:W-:-:S04]  /*a400*/  IMAD.MOV R8, RZ, RZ, -R6 ;  /* 0x000000ffff087224 */ /* 0x000fc800078e0a06 */
[----:B------:R-:W-:Y:S01]  /*a410*/  IMAD R6, R30, R6, R5 ;  /* 0x000000061e067224 */ /* 0x000fe200078e0205 */
[----:B------:R-:W-:Y:S01]  /*a420*/  LOP3.LUT R5, R14, R9, RZ, 0xc0, !PT ;  /* 0x000000090e057212 */ /* 0x000fe200078ec0ff */
[----:B------:R-:W-:Y:S02]  /*a430*/  @P0 IMAD R3, R7, R24, R4 ;  /* 0x0000001807030224 */ /* 0x000fe400078e0204 */
[----:B--2---:R-:W-:Y:S02]  /*a440*/  IMAD R4, R8, R27, R23 ;  /* 0x0000001b08047224 */ /* 0x004fe400078e0217 */
[----:B---3--:R-:W-:Y:S02]  /*a450*/  IMAD R3, R6, R31, R3 ;  /* 0x0000001f06037224 */ /* 0x008fe400078e0203 */
[----:B------:R-:W-:Y:S02]  /*a460*/  IMAD R4, R4, R20, R5 ;  /* 0x0000001404047224 */ /* 0x000fe400078e0205 */
[----:B------:R-:W-:-:S02]  /*a470*/  IMAD.MOV.U32 R8, RZ, RZ, 0x1 ;  /* 0x00000001ff087424 */ /* 0x000fc400078e00ff */
[----:B------:R-:W-:Y:S01]  /*a480*/  IMAD.MOV.U32 R6, RZ, RZ, R22 ;  /* 0x000000ffff067224 */ /* 0x000fe200078e0016 */
[----:B------:R-:W-:Y:S02]  /*a490*/  SEL R20, R4, R3, !P0 ;  /* 0x0000000304147207 */ /* 0x000fe40004000000 */
[----:B------:R-:W-:-:S07]  /*a4a0*/  SEL R21, R3, R4, !P0 ;  /* 0x0000000403157207 */ /* 0x000fce0004000000 */
.L_x_55:
[----:B------:R-:W-:-:S08]  /*a4b0*/  NOP ;  /* 0x0000000000007918 */ /* 0x000fd00000000000 */
[----:B------:R-:W0:-:S00]  /*a4c0*/  USETMAXREG.DEALLOC.CTAPOOL 0x28 ;  /* 0x00000028000079c8 */ /* 0x000e0000080e0500 */
[----:B0-----:R-:W-:-:S13]  /*a4d0*/  ISETP.NE.AND P0, PT, R0, RZ, PT ;  /* 0x000000ff0000720c */ /* 0x001fda0003f05270 */
[----:B------:R-:W-:Y:S05]  /*a4e0*/  @P0 EXIT ;  /* 0x000000000000094d */ /* 0x000fea0003800000 */
[----:B------:R-:W-:Y:S01]  /*a4f0*/  LOP3.LUT P0, RZ, R8, 0xff, RZ, 0xc0, !PT ;  /* 0x000000ff08ff7812 */ /* 0x000fe2000780c0ff */
[----:B------:R-:W-:Y:S02]  /*a500*/  IMAD.MOV.U32 R0, RZ, RZ, 0x1 ;  /* 0x00000001ff007424 */ /* 0x000fe400078e00ff */
[----:B------:R-:W-:-:S10]  /*a510*/  IMAD.MOV.U32 R3, RZ, RZ, RZ ;  /* 0x000000ffff037224 */ /* 0x000fd400078e00ff */
[----:B------:R-:W-:Y:S05]  /*a520*/  @!P0 BRA `(.L_x_58) ;  /* 0x0000000c00488947 */ /* 0x000fea0003800000 */
[----:B------:R-:W0:Y:S01]  /*a530*/  LDC R0, c[0x0][0x28c] ;  /* 0x0000a300ff007b82 */ /* 0x000e220000000800 */
[----:B------:R-:W1:Y:S01]  /*a540*/  S2R R11, SR_CgaCtaId ;  /* 0x00000000000b7919 */ /* 0x000e620000008800 */
[----:B------:R-:W-:Y:S01]  /*a550*/  ULDC UR5, c[0x0][0x658] ;  /* 0x0001960000057ab9 */ /* 0x000fe20000000800 */
[----:B------:R-:W-:Y:S01]  /*a560*/  UMOV UR7, 0xffffffff ;  /* 0xffffffff00077882 */ /* 0x000fe20000000000 */
[----:B------:R-:W-:Y:S01]  /*a570*/  ULDC UR6, c[0x0][0xc] ;  /* 0x0000030000067ab9 */ /* 0x000fe20000000800 */
[----:B------:R-:W-:Y:S01]  /*a580*/  USHF.L.U32 UR8, UR7, UR5, URZ ;  /* 0x0000000507087299 */ /* 0x000fe2000800063f */
[----:B------:R-:W-:Y:S01]  /*a590*/  BSSY B0, `(.L_x_58) ;  /* 0x00000cb000007945 */ /* 0x000fe20003800000 */
[----:B------:R-:W-:Y:S01]  /*a5a0*/  UMOV UR9, 0x1 ;  /* 0x0000000100097882 */ /* 0x000fe20000000000 */
[----:B------:R-:W-:Y:S01]  /*a5b0*/  ULDC UR7, c[0x0][0x10] ;  /* 0x0000040000077ab9 */ /* 0x000fe20000000800 */
[----:B------:R-:W-:Y:S01]  /*a5c0*/  USHF.L.U32 UR18, UR9, UR5, URZ ;  /* 0x0000000509127299 */ /* 0x000fe2000800063f */
[----:B------:R-:W-:Y:S01]  /*a5d0*/  IMAD.MOV.U32 R9, RZ, RZ, 0x1 ;  /* 0x00000001ff097424 */ /* 0x000fe200078e00ff */
[----:B------:R-:W-:Y:S01]  /*a5e0*/  UIMAD.WIDE.U32 UR6, UR6, UR7, URZ ;  /* 0x00000007060672a5 */ /* 0x000fe2000f8e003f */
[----:B------:R-:W-:Y:S01]  /*a5f0*/  LOP3.LUT R8, R19, 0x2, RZ, 0xfc, !PT ;  /* 0x0000000213087812 */ /* 0x000fe200078efcff */
[----:B------:R-:W-:Y:S01]  /*a600*/  ULDC UR5, c[0x0][0x14] ;  /* 0x0000050000057ab9 */ /* 0x000fe20000000800 */
[----:B------:R-:W-:Y:S01]  /*a610*/  ULDC UR4, c[0x0][0x600] ;  /* 0x0001800000047ab9 */ /* 0x000fe20000000800 */
[----:B------:R-:W-:-:S02]  /*a620*/  UIMAD.WIDE.U32 UR22, UR6, UR5, URZ ;  /* 0x00000005061672a5 */ /* 0x000fc4000f8e003f */
[----:B------:R-:W-:Y:S02]  /*a630*/  UIMAD UR13, UR7, UR5, URZ ;  /* 0x00000005070d72a4 */ /* 0x000fe4000f8e023f */
[----:B------:R-:W-:Y:S02]  /*a640*/  UIADD3 UR4, UR4, -0x1, URZ ;  /* 0xffffffff04047890 */ /* 0x000fe4000fffe03f */
[----:B------:R-:W-:Y:S02]  /*a650*/  ULOP3.LUT UR17, URZ, UR8, URZ, 0x33, !UPT ;  /* 0x000000083f117292 */ /* 0x000fe4000f8e333f */
[----:B------:R-:W-:Y:S01]  /*a660*/  UIADD3 UR13, UR23, UR13, URZ ;  /* 0x0000000d170d7290 */ /* 0x000fe2000fffe03f */
[----:B0-----:R-:W-:Y:S01]  /*a670*/  VIADD R0, R0, 0x7f ;  /* 0x0000007f00007836 */ /* 0x001fe20000000000 */
[----:B------:R-:W-:-:S04]  /*a680*/  ULDC.64 UR24, c[0x0][0x198] ;  /* 0x0000660000187ab9 */ /* 0x000fc80000000a00 */
[----:B------:R-:W-:-:S04]  /*a690*/  SHF.R.S32.HI R3, RZ, 0x1f, R0 ;  /* 0x0000001fff037819 */ /* 0x000fc80000011400 */
[----:B------:R-:W-:Y:S01]  /*a6a0*/  LEA.HI R10, R3, R0, RZ, 0x7 ;  /* 0x00000000030a7211 */ /* 0x000fe200078f38ff */
[C---:B-1----:R-:W-:Y:S02]  /*a6b0*/  IMAD.SHL.U32 R4, R11.reuse, 0x1000, RZ ;  /* 0x000010000b047824 */ /* 0x042fe400078e00ff */
[----:B------:R-:W-:Y:S01]  /*a6c0*/  IMAD.SHL.U32 R11, R11, 0x20, RZ ;  /* 0x000000200b0b7824 */ /* 0x000fe200078e00ff */
[----:B------:R-:W-:Y:S01]  /*a6d0*/  SHF.R.S32.HI R10, RZ, 0x7, R10 ;  /* 0x00000007ff0a7819 */ /* 0x000fe2000001140a */
[----:B------:R-:W-:Y:S01]  /*a6e0*/  IMAD.MOV.U32 R0, RZ, RZ, 0x1 ;  /* 0x00000001ff007424 */ /* 0x000fe200078e00ff */
[----:B------:R-:W-:Y:S01]  /*a6f0*/  LOP3.LUT R4, R4, 0x1000, RZ, 0xc0, !PT ;  /* 0x0000100004047812 */ /* 0x000fe200078ec0ff */
[----:B------:R-:W-:Y:S01]  /*a700*/  IMAD.MOV.U32 R3, RZ, RZ, RZ ;  /* 0x000000ffff037224 */ /* 0x000fe200078e00ff */
[----:B------:R-:W-:Y:S01]  /*a710*/  LOP3.LUT R11, R11, 0x20, RZ, 0xc0, !PT ;  /* 0x000000200b0b7812 */ /* 0x000fe200078ec0ff */
[----:B------:R-:W-:Y:S01]  /*a720*/  VIADD R13, R10, 0x1 ;  /* 0x000000010a0d7836 */ /* 0x000fe20000000000 */
[----:B------:R-:W-:-:S07]  /*a730*/  LOP3.LUT R12, R4, 0x30100, RZ, 0xfc, !PT ;  /* 0x00030100040c7812 */ /* 0x000fce00078efcff */
.L_x_69:
[----:B------:R-:W-:-:S03]  /*a740*/  UMOV UR5, 0xffffffff ;  /* 0xffffffff00057882 */ /* 0x000fc60000000000 */
[----:B------:R-:W-:Y:S05]  /*a750*/  BRA.DIV UR5, `(.L_x_59) ;  /* 0x0000000e05807947 */ /* 0x000fea000b800000 */
[----:B------:R-:W-:-:S13]  /*a760*/  ELECT P6, URZ, PT ;  /* 0x00000000003f782f */ /* 0x000fda00038c0000 */
.L_x_79:
[----:B------:R-:W0:Y:S01]  /*a770*/  LDC R4, c[0x0][0x28c] ;  /* 0x0000a300ff047b82 */ /* 0x000e220000000800 */
[----:B------:R-:W-:Y:S01]  /*a780*/  BSSY B1, `(.L_x_60) ;  /* 0x0000038000017945 */ /* 0x000fe20003800000 */
[----:B0-----:R-:W-:-:S13]  /*a790*/  ISETP.LT.OR P6, PT, R4, 0x1, !P6 ;  /* 0x000000010400780c */ /* 0x001fda00077c1670 */
[----:B------:R-:W-:Y:S05]  /*a7a0*/  @P6 BRA `(.L_x_61) ;  /* 0x0000000000d46947 */ /* 0x000fea0003800000 */
[----:B------:R-:W-:Y:S02]  /*a7b0*/  IMAD R20, R20, 0x40, R11 ;  /* 0x0000004014147824 */ /* 0x000fe400078e020b */
[----:B------:R-:W-:Y:S02]  /*a7c0*/  IMAD.SHL.U32 R21, R21, 0x200, RZ ;  /* 0x0000020015157824 */ /* 0x000fe400078e00ff */
[----:B------:R-:W-:Y:S02]  /*a7d0*/  IMAD.MOV.U32 R24, RZ, RZ, RZ ;  /* 0x000000ffff187224 */ /* 0x000fe400078e00ff */
[----:B------:R-:W-:Y:S02]  /*a7e0*/  IMAD.MOV.U32 R4, RZ, RZ, R13 ;  /* 0x000000ffff047224 */ /* 0x000fe400078e000d */
[----:B------:R-:W-:Y:S02]  /*a7f0*/  IMAD.MOV.U32 R5, RZ, RZ, R0 ;  /* 0x000000ffff057224 */ /* 0x000fe400078e0000 */
[----:B------:R-:W-:-:S07]  /*a800*/  IMAD.MOV.U32 R7, RZ, RZ, R3 ;  /* 0x000000ffff077224 */ /* 0x000fce00078e0003 */
.L_x_64:
[----:B------:R-:W0:Y:S01]  /*a810*/  S2R R15, SR_CgaCtaId ;  /* 0x00000000000f7919 */ /* 0x000e220000008800 */
[----:B------:R-:W-:Y:S02]  /*a820*/  MOV R14, 0x400 ;  /* 0x00000400000e7802 */ /* 0x000fe40000000f00 */
[----:B------:R-:W-:Y:S02]  /*a830*/  LOP3.LUT P1, RZ, R18, 0x7f, RZ, 0xc0, !PT ;  /* 0x0000007f12ff7812 */ /* 0x000fe4000782c0ff */
[----:B0-----:R-:W-:Y:S02]  /*a840*/  LEA R22, R15, R14, 0x18 ;  /* 0x0000000e0f167211 */ /* 0x001fe400078ec0ff */
[----:B------:R-:W-:-:S09]  /*a850*/  SHF.L.U32 R14, R5, 0x1f, RZ ;  /* 0x0000001f050e7819 */ /* 0x000fd200000006ff */
[----:B------:R-:W0:Y:S01]  /*a860*/  @!P1 LDC R15, c[0x0][0x500] ;  /* 0x00014000ff0f9b82 */ /* 0x000e220000000800 */
[----:B------:R-:W-:-:S04]  /*a870*/  IMAD R23, R7, 0x8, R22 ;  /* 0x0000000807177824 */ /* 0x000fc800078e0216 */
[----:B------:R-:W1:Y:S02]  /*a880*/  SYNCS.PHASECHK.TRANS64.TRYWAIT P0, [R23+URZ+0x18], R14 ;  /* 0x0000180e170075a7 */ /* 0x000e64000800017f */
[----:B-1----:R-:W-:Y:S05]  /*a890*/  @!P0 BRA `(.L_x_62) ;  /* 0x0000000c00508947 */ /* 0x002fea0003800000 */
.L_x_80:
[----:B-1----:R-:W-:Y:S01]  /*a8a0*/  PRMT R14, R8, 0x9910, RZ ;  /* 0x00009910080e7816 */ /* 0x002fe200000000ff */
[----:B0-----:R0:W-:Y:S03]  /*a8b0*/  @!P1 SYNCS.ARRIVE.TRANS64 RZ, [R23+URZ], R15 ;  /* 0x0000000f17ff99a7 */ /* 0x0011e6000800003f */
[----:B------:R-:W-:-:S13]  /*a8c0*/  ISETP.NE.AND P0, PT, R14, 0x2, PT ;  /* 0x000000020e00780c */ /* 0x000fda0003f05270 */
[----:B0-----:R-:W-:Y:S05]  /*a8d0*/  @P0 BRA `(.L_x_63) ;  /* 0x0000000000040947 */ /* 0x001fea0003800000 */
[----:B------:R-:W-:Y:S01]  /*a8e0*/  BPT.TRAP 0x1 ;  /* 0x000000040000795c */ /* 0x000fe20000300000 */
.L_x_63:
[----:B------:R-:W-:Y:S01]  /*a8f0*/  R2UR UR19, R22 ;  /* 0x00000000161372ca */ /* 0x000fe200000e0000 */
[----:B------:R-:W-:Y:S01]  /*a900*/  IMAD R22, R7, 0x10000, R22 ;  /* 0x0001000007167824 */ /* 0x000fe200078e0216 */
[----:B------:R-:W-:Y:S01]  /*a910*/  R2UR UR9, R23 ;  /* 0x00000000170972ca */ /* 0x000fe200000e0000 */
[----:B------:R-:W-:Y:S01]  /*a920*/  IMAD R14, R7, 0x2000, R12 ;  /* 0x00002000070e7824 */ /* 0x000fe200078e020c */
[----:B------:R-:W-:Y:S01]  /*a930*/  UIADD3 UR6, UP0, UR24, 0xf0, URZ ;  /* 0x000000f018067890 */ /* 0x000fe2000ff1e03f */
[----:B------:R-:W-:Y:S01]  /*a940*/  VIADD R4, R4, 0xffffffff ;  /* 0xffffffff04047836 */ /* 0x000fe20000000000 */
[----:B------:R-:W-:Y:S01]  /*a950*/  R2UR UR5, R22 ;  /* 0x00000000160572ca */ /* 0x000fe200000e0000 */
[----:B------:R-:W-:Y:S01]  /*a960*/  UIADD3 UR26, UP1, UR24, 0x1f0, URZ ;  /* 0x000001f0181a7890 */ /* 0x000fe2000ff3e03f */
[----:B------:R-:W-:Y:S01]  /*a970*/  R2UR UR8, R14 ;  /* 0x000000000e0872ca */ /* 0x000fe200000e0000 */
[----:B------:R-:W-:Y:S01]  /*a980*/  UIADD3.X UR7, URZ, UR25, URZ, UP0, !UPT ;  /* 0x000000193f077290 */ /* 0x000fe200087fe43f */
[----:B------:R-:W-:Y:S01]  /*a990*/  R2UR UR11, R21 ;  /* 0x00000000150b72ca */ /* 0x000fe200000e0000 */
[----:B------:R-:W-:Y:S01]  /*a9a0*/  VIADD R7, R7, 0x1 ;  /* 0x0000000107077836 */ /* 0x000fe20000000000 */
[----:B------:R-:W-:Y:S01]  /*a9b0*/  R2UR UR10, R24 ;  /* 0x00000000180a72ca */ /* 0x000fe200000e0000 */
[----:B------:R-:W-:Y:S01]  /*a9c0*/  UIADD3.X UR27, URZ, UR25, URZ, UP1, !UPT ;  /* 0x000000193f1b7290 */ /* 0x000fe20008ffe43f */
[----:B------:R-:W-:Y:S01]  /*a9d0*/  R2UR UR12, R6 ;  /* 0x00000000060c72ca */ /* 0x000fe200000e0000 */
[----:B------:R-:W-:Y:S01]  /*a9e0*/  UMOV UR14, 0x0 ;  /* 0x00000000000e7882 */ /* 0x000fe20000000000 */
[----:B------:R-:W-:Y:S01]  /*a9f0*/  R2UR UR20, R20 ;  /* 0x00000000141472ca */ /* 0x000fe200000e0000 */
[----:B------:R-:W-:Y:S01]  /*aa00*/  UMOV UR15, 0x10000000 ;  /* 0x10000000000f7882 */ /* 0x000fe20000000000 */
[----:B------:R-:W-:Y:S01]  /*aa10*/  ISETP.GT.AND P1, PT, R4, 0x1, PT ;  /* 0x000000010400780c */ /* 0x000fe20003f24270 */
[----:B------:R-:W-:Y:S01]  /*aa20*/  UIADD3 UR16, UR5, 0x100, URZ ;  /* 0x0000010005107890 */ /* 0x000fe2000fffe03f */
[----:B------:R-:W-:Y:S01]  /*aa30*/  ISETP.NE.AND P0, PT, R7, 0x3, PT ;  /* 0x000000030700780c */ /* 0x000fe20003f05270 */
[----:B------:R-:W-:Y:S01]  /*aa40*/  UIADD3 UR5, UR19, UR8, URZ ;  /* 0x0000000813057290 */ /* 0x000fe2000fffe03f */
[----:B------:R-:W-:Y:S01]  /*aa50*/  VIADD R24, R24, 0x80 ;  /* 0x0000008018187836 */ /* 0x000fe20000000000 */
[----:B------:R-:W-:Y:S01]  /*aa60*/  UMOV UR21, 0x30000 ;  /* 0x0003000000157882 */ /* 0x000fe20000000000 */
[----:B------:R-:W-:-:S02]  /*aa70*/  SEL R14, RZ, 0x1, P0 ;  /* 0x00000001ff0e7807 */ /* 0x000fc40000000000 */
[----:B------:R-:W-:Y:S01]  /*aa80*/  UMOV UR8, UR16 ;  /* 0x0000001000087c82 */ /* 0x000fe20008000000 */
[----:B------:R-:W-:Y:S01]  /*aa90*/  SEL R7, R7, RZ, P0 ;  /* 0x000000ff07077207 */ /* 0x000fe20000000000 */
[----:B------:R0:W-:Y:S01]  /*aaa0*/  UTMALDG.3D [UR8], [UR6], desc[UR14] ;  /* 0x00000e08060075b4 */ /* 0x0001e20008011000 */
[----:B------:R-:W-:Y:S01]  /*aab0*/  LOP3.LUT R5, R5, R14, RZ, 0x3c, !PT ;  /* 0x0000000e05057212 */ /* 0x000fe200078e3cff */
[----:B0-----:R-:W-:Y:S01]  /*aac0*/  UMOV UR11, UR20 ;  /* 0x00000014000b7c82 */ /* 0x001fe20008000000 */
[----:B------:R-:W-:Y:S02]  /*aad0*/  UMOV UR8, UR5 ;  /* 0x0000000500087c82 */ /* 0x000fe40008000000 */
[----:B------:R0:W-:Y:S02]  /*aae0*/  UTMALDG.3D.MULTICAST [UR8], [UR26], UR21, desc[UR14] ;  /* 0x00000e081a0073b4 */ /* 0x0001e40008011815 */
[----:B0-----:R-:W-:Y:S05]  /*aaf0*/  @P1 BRA `(.L_x_64) ;  /* 0xfffffffc00441947 */ /* 0x001fea000383ffff */
.L_x_61:
[----:B------:R-:W-:Y:S05]  /*ab00*/  BSYNC B1 ;  /* 0x0000000000017941 */ /* 0x000fea0003800000 */
.L_x_60:
[----:B------:R-:W-:Y:S01]  /*ab10*/  LOP3.LUT P1, RZ, R9, 0xff, RZ, 0xc0, !PT ;  /* 0x000000ff09ff7812 */ /* 0x000fe2000782c0ff */
[C---:B------:R-:W-:Y:S01]  /*ab20*/  IMAD.IADD R6, R10.reuse, 0x1, R3 ;  /* 0x000000010a067824 */ /* 0x040fe200078e0203 */
[----:B------:R-:W-:Y:S01]  /*ab30*/  ULDC.64 UR6, c[0x0][0x650] ;  /* 0x0001940000067ab9 */ /* 0x000fe20000000a00 */
[----:B------:R-:W-:Y:S01]  /*ab40*/  ISETP.GE.U32.AND P2, PT, R10, 0x3, PT ;  /* 0x000000030a00780c */ /* 0x000fe20003f46070 */
[----:B------:R-:W-:Y:S01]  /*ab50*/  BSSY B1, `(.L_x_65) ;  /* 0x000006c000017945 */ /* 0x000fe20003800000 */
[----:B------:R-:W-:Y:S01]  /*ab60*/  IMAD.MOV.U32 R21, RZ, RZ, -0x1 ;  /* 0xffffffffff157424 */ /* 0x000fe200078e00ff */
[----:B------:R-:W-:Y:S01]  /*ab70*/  ISETP.GT.U32.AND P0, PT, R6, 0x2, PT ;  /* 0x000000020600780c */ /* 0x000fe20003f04070 */
[----:B------:R-:W-:Y:S01]  /*ab80*/  IMAD.MOV.U32 R20, RZ, RZ, -0x1 ;  /* 0xffffffffff147424 */ /* 0x000fe200078e00ff */
[----:B------:R-:W-:Y:S02]  /*ab90*/  PRMT R9, RZ, 0x7610, R9 ;  /* 0x00007610ff097816 */ /* 0x000fe40000000009 */
[----:B------:R-:W-:-:S03]  /*aba0*/  ISETP.LT.U32.AND P0, PT, R10, 0x3, P0 ;  /* 0x000000030a00780c */ /* 0x000fc60000701070 */
[----:B------:R-:W0:Y:S01]  /*abb0*/  @P1 S2R R5, SR_CgaCtaId ;  /* 0x0000000000051919 */ /* 0x000e220000008800 */
[----:B------:R-:W-:-:S04]  /*abc0*/  @P1 MOV R4, 0x400 ;  /* 0x0000040000041802 */ /* 0x000fc80000000f00 */
[----:B0-----:R-:W-:Y:S01]  /*abd0*/  @P1 LEA R3, R5, R4, 0x18 ;  /* 0x0000000405031211 */ /* 0x001fe200078ec0ff */
[----:B------:R-:W-:-:S03]  /*abe0*/  IMAD.WIDE.U32 R4, R6, -0x55555555, RZ ;  /* 0xaaaaaaab06047825 */ /* 0x000fc600078e00ff */
[----:B------:R0:W-:Y:S01]  /*abf0*/  @P1 SYNCS.ARRIVE.TRANS64.A1T0 RZ, [R3+URZ+0x48], RZ ;  /* 0x000048ff03ff19a7 */ /* 0x0001e2000810003f */
[----:B------:R-:W-:Y:S02]  /*ac00*/  IADD3 R16, P1, R16, UR22, RZ ;  /* 0x0000001610107c10 */ /* 0x000fe4000ff3e0ff */
[----:B------:R-:W-:Y:S02]  /*ac10*/  SHF.R.U32.HI R5, RZ, 0x1, R5 ;  /* 0x00000001ff057819 */ /* 0x000fe40000011605 */
[----:B------:R-:W-:Y:S02]  /*ac20*/  IADD3.X R17, R17, UR13, RZ, P1, !PT ;  /* 0x0000000d11117c10 */ /* 0x000fe40008ffe4ff */
[----:B------:R-:W-:Y:S02]  /*ac30*/  PRMT R4, RZ, 0x7610, R4 ;  /* 0x00007610ff047816 */ /* 0x000fe40000000004 */
[----:B0-----:R-:W-:Y:S02]  /*ac40*/  SEL R3, RZ, 0x1, !P0 ;  /* 0x00000001ff037807 */ /* 0x001fe40004000000 */
[----:B------:R-:W-:-:S02]  /*ac50*/  ISETP.GE.U32.AND P0, PT, R16, UR6, PT ;  /* 0x0000000610007c0c */ /* 0x000fc4000bf06070 */
[----:B------:R-:W-:Y:S01]  /*ac60*/  LOP3.LUT R0, R0, R3, RZ, 0x3c, !PT ;  /* 0x0000000300007212 */ /* 0x000fe200078e3cff */
[----:B------:R-:W-:Y:S01]  /*ac70*/  IMAD R3, R5, -0x3, R6 ;  /* 0xfffffffd05037824 */ /* 0x000fe200078e0206 */
[----:B------:R-:W-:Y:S01]  /*ac80*/  ISETP.GE.U32.AND.EX P0, PT, R17, UR7, PT, P0 ;  /* 0x0000000711007c0c */ /* 0x000fe2000bf06100 */
[----:B------:R-:W-:Y:S01]  /*ac90*/  IMAD.MOV.U32 R6, RZ, RZ, -0x1 ;  /* 0xffffffffff067424 */ /* 0x000fe200078e00ff */
[----:B------:R-:W-:-:S11]  /*aca0*/  @P2 LOP3.LUT R0, R0, 0x1, R5, 0x78, !PT ;  /* 0x0000000100002812 */ /* 0x000fd600078e7805 */
[----:B------:R-:W-:Y:S05]  /*acb0*/  @P0 BRA `(.L_x_66) ;  /* 0x0000000400540947 */ /* 0x000fea0003800000 */
[----:B------:R-:W0:Y:S01]  /*acc0*/  S2R R15, SR_CTAID.X ;  /* 0x00000000000f7919 */ /* 0x000e220000002500 */
[----:B------:R-:W-:Y:S01]  /*acd0*/  ULDC.64 UR6, c[0x0][0x628] ;  /* 0x00018a0000067ab9 */ /* 0x000fe20000000a00 */
[----:B------:R-:W-:Y:S01]  /*ace0*/  ULDC UR8, c[0x0][0x630] ;  /* 0x00018c0000087ab9 */ /* 0x000fe20000000800 */
[----:B------:R-:W-:Y:S01]  /*acf0*/  ISETP.NE.U32.AND P0, PT, RZ, UR6, PT ;  /* 0x00000006ff007c0c */ /* 0x000fe2000bf05070 */
[----:B------:R-:W1:Y:S01]  /*ad00*/  S2R R20, SR_CTAID.Y ;  /* 0x0000000000147919 */ /* 0x000e620000002600 */
[----:B------:R-:W-:Y:S01]  /*ad10*/  ULDC UR9, c[0x0][0x150] ;  /* 0x0000540000097ab9 */ /* 0x000fe20000000800 */
[----:B------:R-:W-:Y:S01]  /*ad20*/  IMAD.MOV.U32 R4, RZ, RZ, R16 ;  /* 0x000000ffff047224 */ /* 0x000fe200078e0010 */
[----:B------:R-:W-:Y:S01]  /*ad30*/  ISETP.NE.AND.EX P0, PT, RZ, UR7, PT, P0 ;  /* 0x00000007ff007c0c */ /* 0x000fe2000bf05300 */
[----:B------:R-:W-:Y:S01]  /*ad40*/  IMAD.MOV.U32 R5, RZ, RZ, R17 ;  /* 0x000000ffff057224 */ /* 0x000fe200078e0011 */
[----:B0-----:R-:W-:-:S11]  /*ad50*/  I2FP.F32.U32 R22, R15 ;  /* 0x0000000f00167245 */ /* 0x001fd60000201000 */
[----:B------:R-:W-:Y:S05]  /*ad60*/  @!P0 BRA `(.L_x_67) ;  /* 0x0000000000288947 */ /* 0x000fea0003800000 */
[----:B------:R-:W-:Y:S02]  /*ad70*/  ULDC UR5, c[0x0][0x634] ;  /* 0x00018d0000057ab9 */ /* 0x000fe40000000800 */
[----:B------:R-:W-:-:S05]  /*ad80*/  IADD3 R5, P0, R16, UR5, RZ ;  /* 0x0000000510057c10 */ /* 0x000fca000ff1e0ff */
[----:B------:R-:W-:-:S04]  /*ad90*/  IMAD.X R21, RZ, RZ, R17, P0 ;  /* 0x000000ffff157224 */ /* 0x000fc800000e0611 */
[----:B------:R-:W-:-:S04]  /*ada0*/  IMAD.WIDE.U32 R6, R21, UR6, RZ ;  /* 0x0000000615067c25 */ /* 0x000fc8000f8e00ff */
[----:B------:R-:W-:-:S04]  /*adb0*/  IMAD.WIDE.U32 R6, P0, R5, UR7, R6 ;  /* 0x0000000705067c25 */ /* 0x000fc8000f800006 */
[----:B------:R-:W-:-:S04]  /*adc0*/  IMAD.WIDE.U32 R4, R5, UR6, RZ ;  /* 0x0000000605047c25 */ /* 0x000fc8000f8e00ff */
[----:B------:R-:W-:Y:S01]  /*add0*/  IMAD.MOV.U32 R4, RZ, RZ, R7 ;  /* 0x000000ffff047224 */ /* 0x000fe200078e0007 */
[----:B------:R-:W-:Y:S01]  /*ade0*/  IADD3 RZ, P1, R5, R6, RZ ;  /* 0x0000000605ff7210 */ /* 0x000fe20007f3e0ff */
[----:B------:R-:W-:-:S04]  /*adf0*/  IMAD.X R5, RZ, RZ, RZ, P0 ;  /* 0x000000ffff057224 */ /* 0x000fc800000e06ff */
[----:B------:R-:W-:-:S08]  /*ae00*/  IMAD.WIDE.U32.X R4, R21, UR7, R4, P1 ;  /* 0x0000000715047c25 */ /* 0x000fd000088e0404 */
.L_x_67:
[--C-:B------:R-:W-:Y:S01]  /*ae10*/  SHF.R.U64 R14, R4, UR8, R5.reuse ;  /* 0x00000008040e7c19 */ /* 0x100fe20008001205 */
[----:B------:R-:W-:Y:S01]  /*ae20*/  FMUL R22, R22, UR9 ;  /* 0x0000000916167c20 */ /* 0x000fe20008400000 */
[----:B------:R-:W-:Y:S01]  /*ae30*/  SHF.R.U32.HI R4, RZ, UR8, R5 ;  /* 0x00000008ff047c19 */ /* 0x000fe20008011605 */
[----:B------:R-:W0:Y:S01]  /*ae40*/  LDC R6, c[0x0][0x144] ;  /* 0x00005100ff067b82 */ /* 0x000e220000000800 */
[----:B------:R-:W-:Y:S01]  /*ae50*/  IADD3 R5, P0, RZ, -R14, RZ ;  /* 0x8000000eff057210 */ /* 0x000fe20007f1e0ff */
[----:B------:R-:W-:Y:S01]  /*ae60*/  ULDC UR5, c[0x0][0x154] ;  /* 0x0000550000057ab9 */ /* 0x000fe20000000800 */
[----:B-1----:R-:W-:Y:S01]  /*ae70*/  I2FP.F32.U32 R7, R20 ;  /* 0x0000001400077245 */ /* 0x002fe20000201000 */
[----:B------:R-:W1:Y:S01]  /*ae80*/  F2I.U32.TRUNC.NTZ R22, R22 ;  /* 0x0000001600167305 */ /* 0x000e62000020f000 */
[----:B------:R-:W-:Y:S01]  /*ae90*/  ULDC.64 UR6, c[0x0][0x620] ;  /* 0x0001880000067ab9 */ /* 0x000fe20000000a00 */
[----:B------:R-:W-:Y:S01]  /*aea0*/  IMAD.X R4, RZ, RZ, ~R4, P0 ;  /* 0x000000ffff047224 */ /* 0x000fe200000e0e04 */
[----:B------:R-:W-:Y:S01]  /*aeb0*/  ISETP.NE.AND P2, PT, R2, 0x1, PT ;  /* 0x000000010200780c */ /* 0x000fe20003f45270 */
[----:B------:R-:W-:Y:S01]  /*aec0*/  FMUL R23, R7, UR5 ;  /* 0x0000000507177c20 */ /* 0x000fe20008400000 */
[----:B------:R-:W2:Y:S01]  /*aed0*/  LDC R25, c[0x0][0x148] ;  /* 0x00005200ff197b82 */ /* 0x000ea20000000800 */
[----:B------:R-:W-:Y:S01]  /*aee0*/  IMAD R4, R4, UR6, RZ ;  /* 0x0000000604047c24 */ /* 0x000fe2000f8e02ff */
[----:B------:R-:W-:-:S03]  /*aef0*/  ULDC UR5, c[0x0][0x618] ;  /* 0x0001860000057ab9 */ /* 0x000fc60000000800 */
[----:B------:R-:W3:Y:S01]  /*af00*/  F2I.U32.TRUNC.NTZ R23, R23 ;  /* 0x0000001700177305 */ /* 0x000ee2000020f000 */
[C---:B------:R-:W-:Y:S02]  /*af10*/  IMAD R7, R5.reuse, UR7, R4 ;  /* 0x0000000705077c24 */ /* 0x040fe4000f8e0204 */
[----:B------:R-:W-:Y:S01]  /*af20*/  IMAD.WIDE.U32 R4, R5, UR6, R16 ;  /* 0x0000000605047c25 */ /* 0x000fe2000f8e0010 */
[----:B------:R-:W-:Y:S02]  /*af30*/  ULDC.64 UR6, c[0x0][0x640] ;  /* 0x0001900000067ab9 */ /* 0x000fe40000000a00 */
[----:B------:R-:W-:Y:S01]  /*af40*/  ISETP.NE.U32.AND P0, PT, RZ, UR6, PT ;  /* 0x00000006ff007c0c */ /* 0x000fe2000bf05070 */
[----:B------:R-:W-:Y:S02]  /*af50*/  IMAD.IADD R5, R5, 0x1, R7 ;  /* 0x0000000105057824 */ /* 0x000fe400078e0207 */
[----:B-1----:R-:W-:Y:S01]  /*af60*/  IMAD.MOV R22, RZ, RZ, -R22 ;  /* 0x000000ffff167224 */ /* 0x002fe200078e0a16 */
[----:B------:R-:W-:-:S02]  /*af70*/  ISETP.NE.AND.EX P0, PT, RZ, UR7, PT, P0 ;  /* 0x00000007ff007c0c */ /* 0x000fc4000bf05300 */
[----:B------:R-:W-:Y:S01]  /*af80*/  SHF.R.U64 R21, R4, UR5, R5 ;  /* 0x0000000504157c19 */ /* 0x000fe20008001205 */
[----:B0-----:R-:W-:Y:S01]  /*af90*/  IMAD R15, R6, R22, R15 ;  /* 0x00000016060f7224 */ /* 0x001fe200078e020f */
[----:B------:R-:W-:Y:S01]  /*afa0*/  SHF.R.U32.HI R4, RZ, UR5, R5 ;  /* 0x00000005ff047c19 */ /* 0x000fe20008011605 */
[----:B------:R-:W-:Y:S01]  /*afb0*/  ULDC UR5, c[0x0][0x608] ;  /* 0x0001820000057ab9 */ /* 0x000fe20000000800 */
[----:B---3--:R-:W-:Y:S02]  /*afc0*/  IMAD.MOV R6, RZ, RZ, -R23 ;  /* 0x000000ffff067224 */ /* 0x008fe400078e0a17 */
[--C-:B------:R-:W-:Y:S02]  /*afd0*/  SHF.R.U64 R22, R21, UR5, R4.reuse ;  /* 0x0000000515167c19 */ /* 0x100fe40008001204 */
[----:B------:R-:W-:Y:S01]  /*afe0*/  SHF.R.U32.HI R5, RZ, UR5, R4 ;  /* 0x00000005ff057c19 */ /* 0x000fe20008011604 */
[----:B------:R-:W-:Y:S01]  /*aff0*/  ULDC UR5, c[0x0][0x658] ;  /* 0x0001960000057ab9 */ /* 0x000fe20000000800 */
[----:B--2---:R-:W-:-:S02]  /*b000*/  @P2 IMAD R15, R25, R6, R20 ;  /* 0x00000006190f2224 */ /* 0x004fc400078e0214 */
[--C-:B------:R-:W-:Y:S02]  /*b010*/  SHF.R.U64 R20, R22, UR5, R5.reuse ;  /* 0x0000000516147c19 */ /* 0x100fe40008001205 */
[----:B------:R-:W-:-:S03]  /*b020*/  SHF.R.U32.HI R23, RZ, UR5, R5 ;  /* 0x00000005ff177c19 */ /* 0x000fc60008011605 */
[----:B------:R-:W-:Y:S02]  /*b030*/  IMAD.MOV.U32 R6, RZ, RZ, R20 ;  /* 0x000000ffff067224 */ /* 0x000fe400078e0014 */
[----:B------:R-:W-:Y:S01]  /*b040*/  IMAD.MOV.U32 R5, RZ, RZ, R23 ;  /* 0x000000ffff057224 */ /* 0x000fe200078e0017 */
[----:B------:R-:W-:Y:S06]  /*b050*/  @!P0 BRA `(.L_x_68) ;  /* 0x00000000002c8947 */ /* 0x000fec0003800000 */
        /* <DEDUP_REMOVED lines=9> */
[----:B------:R-:W-:-:S04]  /*b0f0*/  IMAD.WIDE.U32.X R4, R23, UR7, R4, P1 ;  /* 0x0000000717047c25 */ /* 0x000fc800088e0404 */
[----:B------:R-:W-:-:S07]  /*b100*/  IMAD.MOV.U32 R6, RZ, RZ, R4 ;  /* 0x000000ffff067224 */ /* 0x000fce00078e0004 */
.L_x_68:
[----:B------:R-:W-:Y:S01]  /*b110*/  ULDC UR5, c[0x0][0x648] ;  /* 0x0001920000057ab9 */ /* 0x000fe20000000800 */
[----:B------:R-:W-:Y:S01]  /*b120*/  LOP3.LUT R4, R22, UR17, RZ, 0xc0, !PT ;  /* 0x0000001116047c12 */ /* 0x000fe2000f8ec0ff */
[----:B------:R-:W-:Y:S01]  /*b130*/  ULDC UR6, c[0x0][0x610] ;  /* 0x0001840000067ab9 */ /* 0x000fe20000000800 */
[----:B------:R-:W-:Y:S01]  /*b140*/  SHF.R.U64 R5, R6, UR5, R5 ;  /* 0x0000000506057c19 */ /* 0x000fe20008001205 */
[----:B------:R-:W-:Y:S01]  /*b150*/  ULDC UR5, c[0x0][0x638] ;  /* 0x00018e0000057ab9 */ /* 0x000fe20000000800 */
[----:B------:R-:W-:-:S03]  /*b160*/  LOP3.LUT R21, R21, UR4, RZ, 0xc0, !PT ;  /* 0x0000000415157c12 */ /* 0x000fc6000f8ec0ff */
[----:B------:R-:W-:Y:S02]  /*b170*/  IMAD.MOV R7, RZ, RZ, -R5 ;  /* 0x000000ffff077224 */ /* 0x000fe400078e0a05 */
[----:B------:R-:W-:Y:S02]  /*b180*/  IMAD R4, R5, UR18, R4 ;  /* 0x0000001205047c24 */ /* 0x000fe4000f8e0204 */
[----:B------:R-:W-:Y:S01]  /*b190*/  IMAD R20, R7, UR5, R20 ;  /* 0x0000000507147c24 */ /* 0x000fe2000f8e0214 */
[----:B------:R-:W-:Y:S01]  /*b1a0*/  ULDC UR5, c[0x0][0x600] ;  /* 0x0001800000057ab9 */ /* 0x000fe20000000800 */
[----:B------:R-:W-:Y:S02]  /*b1b0*/  IMAD R15, R4, UR6, R15 ;  /* 0x00000006040f7c24 */ /* 0x000fe4000f8e020f */
[----:B------:R-:W-:Y:S02]  /*b1c0*/  IMAD R6, R20, UR5, R21 ;  /* 0x0000000514067c24 */ /* 0x000fe4000f8e0215 */
[----:B------:R-:W-:-:S03]  /*b1d0*/  IMAD.MOV.U32 R4, RZ, RZ, 0x1 ;  /* 0x00000001ff047424 */ /* 0x000fc600078e00ff */
[----:B------:R-:W-:Y:S02]  /*b1e0*/  SEL R20, R6, R15, !P2 ;  /* 0x0000000f06147207 */ /* 0x000fe40005000000 */
[----:B------:R-:W-:Y:S01]  /*b1f0*/  SEL R21, R15, R6, !P2 ;  /* 0x000000060f157207 */ /* 0x000fe20005000000 */
[----:B------:R-:W-:-:S07]  /*b200*/  IMAD.MOV.U32 R6, RZ, RZ, R14 ;  /* 0x000000ffff067224 */ /* 0x000fce00078e000e */
.L_x_66:
[----:B------:R-:W-:Y:S05]  /*b210*/  BSYNC B1 ;  /* 0x0000000000017941 */ /* 0x000fea0003800000 */
.L_x_65:
[----:B------:R-:W-:-:S13]  /*b220*/  LOP3.LUT P0, RZ, R4, 0xff, RZ, 0xc0, !PT ;  /* 0x000000ff04ff7812 */ /* 0x000fda000780c0ff */
[----:B------:R-:W-:Y:S05]  /*b230*/  @P0 BRA `(.L_x_69) ;  /* 0xfffffff400400947 */ /* 0x000fea000383ffff */
[----:B------:R-:W-:Y:S05]  /*b240*/  BSYNC B0 ;  /* 0x0000000000007941 */ /* 0x000fea0003800000 */
.L_x_58:
[----:B------:R-:W-:-:S03]  /*b250*/  UMOV UR5, 0xffffffff ;  /* 0xffffffff00057882 */ /* 0x000fc60000000000 */
[----:B------:R-:W-:Y:S05]  /*b260*/  BRA.DIV UR5, `(.L_x_70) ;  /* 0x0000000205f07947 */ /* 0x000fea000b800000 */
[----:B------:R-:W-:-:S13]  /*b270*/  ELECT P6, URZ, PT ;  /* 0x00000000003f782f */ /* 0x000fda00038c0000 */
.L_x_83:
[----:B------:R-:W-:Y:S04]  /*b280*/  BSSY B0, `(.L_x_71) ;  /* 0x0000022000007945 */ /* 0x000fe80003800000 */
[----:B------:R-:W-:Y:S05]  /*b290*/  @!P6 BRA `(.L_x_72) ;  /* 0x000000000080e947 */ /* 0x000fea0003800000 */
[----:B------:R-:W-:-:S04]  /*b2a0*/  LOP3.LUT R19, R19, 0x2, RZ, 0xfc, !PT ;  /* 0x0000000213137812 */ /* 0x000fc800078efcff */
[----:B------:R-:W-:-:S13]  /*b2b0*/  ISETP.NE.AND P0, PT, R19, 0x3, PT ;  /* 0x000000031300780c */ /* 0x000fda0003f05270 */
[----:B------:R-:W-:Y:S05]  /*b2c0*/  @!P0 BRA `(.L_x_73) ;  /* 0x0000000000048947 */ /* 0x000fea0003800000 */
[----:B------:R-:W-:Y:S01]  /*b2d0*/  BPT.TRAP 0x1 ;  /* 0x000000040000795c */ /* 0x000fe20000300000 */
.L_x_73:
[----:B------:R-:W0:Y:S01]  /*b2e0*/  S2R R5, SR_CgaCtaId ;  /* 0x0000000000057919 */ /* 0x000e220000008800 */
[----:B------:R-:W-:Y:S02]  /*b2f0*/  MOV R2, 0x400 ;  /* 0x0000040000027802 */ /* 0x000fe40000000f00 */
[----:B------:R-:W-:Y:S02]  /*b300*/  SHF.L.U32 R4, R0, 0x1f, RZ ;  /* 0x0000001f00047819 */ /* 0x000fe400000006ff */
[----:B0-----:R-:W-:-:S05]  /*b310*/  LEA R2, R5, R2, 0x18 ;  /* 0x0000000205027211 */ /* 0x001fca00078ec0ff */
[----:B------:R-:W-:-:S04]  /*b320*/  VIADD R2, R2, 0x18 ;  /* 0x0000001802027836 */ /* 0x000fc80000000000 */
[C---:B------:R-:W-:Y:S02]  /*b330*/  IMAD R7, R3.reuse, 0x8, R2 ;  /* 0x0000000803077824 */ /* 0x040fe400078e0202 */
[----:B------:R-:W-:Y:S02]  /*b340*/  VIADD R3, R3, 0x1 ;  /* 0x0000000103037836 */ /* 0x000fe40000000000 */
[----:B------:R-:W0:Y:S03]  /*b350*/  SYNCS.PHASECHK.TRANS64.TRYWAIT P0, [R7+URZ], R4 ;  /* 0x00000004070075a7 */ /* 0x000e26000800017f */
[----:B------:R-:W-:-:S04]  /*b360*/  ISETP.NE.AND P1, PT, R3, 0x3, PT ;  /* 0x000000030300780c */ /* 0x000fc80003f25270 */
[----:B------:R-:W-:Y:S02]  /*b370*/  SEL R5, RZ, 0x1, P1 ;  /* 0x00000001ff057807 */ /* 0x000fe40000800000 */
[----:B------:R-:W-:Y:S02]  /*b380*/  SEL R3, R3, RZ, P1 ;  /* 0x000000ff03037207 */ /* 0x000fe40000800000 */
[----:B------:R-:W-:-:S03]  /*b390*/  LOP3.LUT R9, R0, R5, RZ, 0x3c, !PT ;  /* 0x0000000500097212 */ /* 0x000fc600078e3cff */
[----:B------:R-:W-:Y:S01]  /*b3a0*/  IMAD R6, R3, 0x8, R2 ;  /* 0x0000000803067824 */ /* 0x000fe200078e0202 */
[----:B------:R-:W-:Y:S01]  /*b3b0*/  SHF.L.U32 R5, R9, 0x1f, RZ ;  /* 0x0000001f09057819 */ /* 0x000fe200000006ff */
[----:B0-----:R-:W-:Y:S06]  /*b3c0*/  @!P0 BRA `(.L_x_74) ;  /* 0x0000000000b88947 */ /* 0x001fec0003800000 */
.L_x_84:
[----:B------:R-:W1:Y:S01]  /*b3d0*/  SYNCS.PHASECHK.TRANS64.TRYWAIT P0, [R6+URZ], R5 ;  /* 0x00000005060075a7 */ /* 0x000e62000800017f */
[----:B------:R-:W-:-:S05]  /*b3e0*/  VIADD R0, R3, 0x1 ;  /* 0x0000000103007836 */ /* 0x000fca0000000000 */
[----:B------:R-:W-:-:S04]  /*b3f0*/  ISETP.NE.AND P1, PT, R0, 0x3, PT ;  /* 0x000000030000780c */ /* 0x000fc80003f25270 */
[----:B0-----:R-:W-:Y:S02]  /*b400*/  SEL R4, RZ, 0x1, P1 ;  /* 0x00000001ff047807 */ /* 0x001fe40000800000 */
[----:B------:R-:W-:Y:S02]  /*b410*/  SEL R3, R0, RZ, P1 ;  /* 0x000000ff00037207 */ /* 0x000fe40000800000 */
[----:B------:R-:W-:Y:S01]  /*b420*/  LOP3.LUT R0, R9, R4, RZ, 0x3c, !PT ;  /* 0x0000000409007212 */ /* 0x000fe200078e3cff */
[----:B-1----:R-:W-:Y:S06]  /*b430*/  @!P0 BRA `(.L_x_75) ;  /* 0x0000000000b08947 */ /* 0x002fec0003800000 */
.L_x_85:
[----:B------:R-:W-:Y:S01]  /*b440*/  IMAD R3, R3, 0x8, R2 ;  /* 0x0000000803037824 */ /* 0x000fe200078e0202 */
[----:B------:R-:W-:-:S07]  /*b450*/  SHF.L.U32 R0, R0, 0x1f, RZ ;  /* 0x0000001f00007819 */ /* 0x000fce00000006ff */
.L_x_76:
[----:B-1----:R1:W2:Y:S02]  /*b460*/  SYNCS.PHASECHK.TRANS64.TRYWAIT P0, [R3+URZ], R0 ;  /* 0x00000000030075a7 */ /* 0x0022a4000800017f */
[----:B--2---:R-:W-:Y:S05]  /*b470*/  @!P0 NANOSLEEP.SYNCS 0x989680 ;  /* 0x009896800000895d */ /* 0x004fea0003900000 */
[----:B------:R-:W2:Y:S02]  /*b480*/  @!P0 SYNCS.PHASECHK.TRANS64 P0, [R3+URZ], R0 ;  /* 0x00000000030085a7 */ /* 0x000ea4000800007f */
[----:B--2---:R-:W-:Y:S05]  /*b490*/  @!P0 BRA `(.L_x_76) ;  /* 0xfffffffc00f08947 */ /* 0x004fea000383ffff */
.L_x_72:
[----:B------:R-:W-:Y:S05]  /*b4a0*/  BSYNC B0 ;  /* 0x0000000000007941 */ /* 0x000fea0003800000 */
.L_x_71:
[----:B------:R-:W-:Y:S05]  /*b4b0*/  EXIT ;  /* 0x000000000000794d */ /* 0x000fea0003800000 */
.L_x_21:
[----:B----4-:R4:W0:Y:S02]  /*b4c0*/  SYNCS.PHASECHK.TRANS64.TRYWAIT P1, [R3+URZ], R0 ;  /* 0x00000000030075a7 */ /* 0x010824000802017f */
[----:B0-----:R-:W-:Y:S05]  /*b4d0*/  @!P1 NANOSLEEP.SYNCS 0x989680 ;  /* 0x009896800000995d */ /* 0x001fea0003900000 */
[----:B------:R-:W0:Y:S02]  /*b4e0*/  @!P1 SYNCS.PHASECHK.TRANS64 P1, [R3+URZ], R0 ;  /* 0x00000000030095a7 */ /* 0x000e24000802007f */
[----:B0-----:R-:W-:Y:S05]  /*b4f0*/  @!P1 BRA `(.L_x_21) ;  /* 0xfffffffc00f09947 */ /* 0x001fea000383ffff */
[----:B------:R-:W-:Y:S05]  /*b500*/  BRA `(.L_x_20) ;  /* 0xffffff6000187947 */ /* 0x000fea000383ffff */
.L_x_26:
[----:B-1----:R1:W3:Y:S02]  /*b510*/  SYNCS.PHASECHK.TRANS64.TRYWAIT P1, [R5+URZ], R4 ;  /* 0x00000004050075a7 */ /* 0x0022e4000802017f */
[----:B---3--:R-:W-:Y:S05]  /*b520*/  @!P1 NANOSLEEP.SYNCS 0x989680 ;  /* 0x009896800000995d */ /* 0x008fea0003900000 */
[----:B------:R-:W3:Y:S02]  /*b530*/  @!P1 SYNCS.PHASECHK.TRANS64 P1, [R5+URZ], R4 ;  /* 0x00000004050095a7 */ /* 0x000ee4000802007f */
[----:B---3--:R-:W-:Y:S05]  /*b540*/  @!P1 BRA `(.L_x_26) ;  /* 0xfffffffc00f09947 */ /* 0x008fea000383ffff */
[----:B------:R-:W-:Y:S05]  /*b550*/  BRA `(.L_x_25) ;  /* 0xffffff6800287947 */ /* 0x000fea000383ffff */
.L_x_59:
[----:B------:R-:W-:Y:S01]  /*b560*/  BSSY B1, `(.L_x_77) ;  /* 0x0000006000017945 */ /* 0x000fe20003800000 */
[----:B------:R-:W-:-:S07]  /*b570*/  IMAD.MOV.U32 R15, RZ, RZ, -0x1 ;  /* 0xffffffffff0f7424 */ /* 0x000fce00078e00ff */
[----:B------:R-:W-:Y:S05]  /*b580*/  WARPSYNC.COLLECTIVE R15, `(.L_x_78) ;  /* 0x000000000f0c7348 */ /* 0x000fea0003c00000 */
[----:B------:R-:W-:Y:S02]  /*b590*/  ELECT P6, UR62, PT ;  /* 0x00000000003e782f */ /* 0x000fe400038c0000 */
[----:B------:R-:W-:Y:S01]  /*b5a0*/  MOV R14, UR62 ;  /* 0x0000003e000e7c02 */ /* 0x000fe20008000f00 */
[----:B------:R-:W-:Y:S10]  /*b5b0*/  ENDCOLLECTIVE ;  /* 0x000000000000791b */ /* 0x000ff40003800000 */
.L_x_78:
[----:B------:R-:W-:Y:S05]  /*b5c0*/  BSYNC B1 ;  /* 0x0000000000017941 */ /* 0x000fea0003800000 */
.L_x_77:
[----:B------:R-:W-:Y:S05]  /*b5d0*/  BRA `(.L_x_79) ;  /* 0xfffffff000647947 */ /* 0x000fea000383ffff */
.L_x_62:
[----:B-1----:R1:W2:Y:S02]  /*b5e0*/  SYNCS.PHASECHK.TRANS64.TRYWAIT P0, [R23+URZ+0x18], R14 ;  /* 0x0000180e170075a7 */ /* 0x0022a4000800017f */
[----:B--2---:R-:W-:Y:S05]  /*b5f0*/  @!P0 NANOSLEEP.SYNCS 0x989680 ;  /* 0x009896800000895d */ /* 0x004fea0003900000 */
[----:B------:R-:W2:Y:S02]  /*b600*/  @!P0 SYNCS.PHASECHK.TRANS64 P0, [R23+URZ+0x18], R14 ;  /* 0x0000180e170085a7 */ /* 0x000ea4000800007f */
[----:B--2---:R-:W-:Y:S05]  /*b610*/  @!P0 BRA `(.L_x_62) ;  /* 0xfffffffc00f08947 */ /* 0x004fea000383ffff */
[----:B------:R-:W-:Y:S05]  /*b620*/  BRA `(.L_x_80) ;  /* 0xfffffff0009c7947 */ /* 0x000fea000383ffff */
.L_x_70:
[----:B------:R-:W-:Y:S01]  /*b630*/  BSSY B0, `(.L_x_81) ;  /* 0x0000006000007945 */ /* 0x000fe20003800000 */
[----:B------:R-:W-:-:S07]  /*b640*/  IMAD.MOV.U32 R15, RZ, RZ, -0x1 ;  /* 0xffffffffff0f7424 */ /* 0x000fce00078e00ff */
[----:B------:R-:W-:Y:S05]  /*b650*/  WARPSYNC.COLLECTIVE R15, `(.L_x_82) ;  /* 0x000000000f0c7348 */ /* 0x000fea0003c00000 */
[----:B------:R-:W-:Y:S02]  /*b660*/  ELECT P6, UR62, PT ;  /* 0x00000000003e782f */ /* 0x000fe400038c0000 */
[----:B------:R-:W-:Y:S01]  /*b670*/  MOV R14, UR62 ;  /* 0x0000003e000e7c02 */ /* 0x000fe20008000f00 */
[----:B------:R-:W-:Y:S10]  /*b680*/  ENDCOLLECTIVE ;  /* 0x000000000000791b */ /* 0x000ff40003800000 */
.L_x_82:
[----:B------:R-:W-:Y:S05]  /*b690*/  BSYNC B0 ;  /* 0x0000000000007941 */ /* 0x000fea0003800000 */
.L_x_81:
[----:B------:R-:W-:Y:S05]  /*b6a0*/  BRA `(.L_x_83) ;  /* 0xfffffff800f47947 */ /* 0x000fea000383ffff */
.L_x_74:
[----:B0-----:R0:W1:Y:S02]  /*b6b0*/  SYNCS.PHASECHK.TRANS64.TRYWAIT P0, [R7+URZ], R4 ;  /* 0x00000004070075a7 */ /* 0x001064000800017f */
[----:B-1----:R-:W-:Y:S05]  /*b6c0*/  @!P0 NANOSLEEP.SYNCS 0x989680 ;  /* 0x009896800000895d */ /* 0x002fea0003900000 */
[----:B------:R-:W1:Y:S02]  /*b6d0*/  @!P0 SYNCS.PHASECHK.TRANS64 P0, [R7+URZ], R4 ;  /* 0x00000004070085a7 */ /* 0x000e64000800007f */
[----:B-1----:R-:W-:Y:S05]  /*b6e0*/  @!P0 BRA `(.L_x_74) ;  /* 0xfffffffc00f08947 */ /* 0x002fea000383ffff */
[----:B------:R-:W-:Y:S05]  /*b6f0*/  BRA `(.L_x_84) ;  /* 0xfffffffc00347947 */ /* 0x000fea000383ffff */
.L_x_75:
[----:B0-----:R0:W1:Y:S02]  /*b700*/  SYNCS.PHASECHK.TRANS64.TRYWAIT P0, [R6+URZ], R5 ;  /* 0x00000005060075a7 */ /* 0x001064000800017f */
[----:B-1----:R-:W-:Y:S05]  /*b710*/  @!P0 NANOSLEEP.SYNCS 0x989680 ;  /* 0x009896800000895d */ /* 0x002fea0003900000 */
[----:B------:R-:W1:Y:S02]  /*b720*/  @!P0 SYNCS.PHASECHK.TRANS64 P0, [R6+URZ], R5 ;  /* 0x00000005060085a7 */ /* 0x000e64000800007f */
[----:B-1----:R-:W-:Y:S05]  /*b730*/  @!P0 BRA `(.L_x_75) ;  /* 0xfffffffc00f08947 */ /* 0x002fea000383ffff */
[----:B------:R-:W-:Y:S05]  /*b740*/  BRA `(.L_x_85) ;  /* 0xfffffffc003c7947 */ /* 0x000fea000383ffff */
.L_x_86:
[----:B------:R-:W-:-:S00]  /*b750*/  BRA `(.L_x_86) ;  /* 0xfffffffc00fc7947 */ /* 0x000fc0000383ffff */
[----:B------:R-:W-:-:S00]  /*b760*/  NOP ;  /* 0x0000000000007918 */ /* 0x000fc00000000000 */
        /* <DEDUP_REMOVED lines=9> */
.L_x_87:


//--------------------- .nv.global.init           --------------------------
	.section	.nv.global.init,"aw",@progbits
.nv.global.init:
	.type		$str$22,@object
	.size		$str$22,($str$23 - $str$22)
$str$22:
        /*0000*/ 	.byte	0x6b, 0x5f, 0x74, 0x69, 0x6c, 0x65, 0x5f, 0x63, 0x6f, 0x75, 0x6e, 0x74, 0x20, 0x3e, 0x3d, 0x20
        /*0010*/ 	.byte	0x31, 0x00
	.type		$str$23,@object
	.size		$str$23,(__unnamed_1 - $str$23)
$str$23:
        /*0012*/ 	.byte	0x2f, 0x74, 0x6d, 0x70, 0x2f, 0x63, 0x75, 0x74, 0x6c, 0x61, 0x73, 0x73, 0x5f, 0x73, 0x77, 0x65
        /*0022*/ 	.byte	0x65, 0x70, 0x5f, 0x73, 0x72, 0x63, 0x2f, 0x69, 0x6e, 0x63, 0x6c, 0x75, 0x64, 0x65, 0x2f, 0x63
        /*0032*/ 	.byte	0x75, 0x74, 0x6c, 0x61, 0x73, 0x73, 0x2f, 0x67, 0x65, 0x6d, 0x6d, 0x2f, 0x63, 0x6f, 0x6c, 0x6c
        /*0042*/ 	.byte	0x65, 0x63, 0x74, 0x69, 0x76, 0x65, 0x2f, 0x73, 0x6d, 0x39, 0x30, 0x5f, 0x6d, 0x6d, 0x61, 0x5f
        /*0052*/ 	.byte	0x74, 0x6d, 0x61, 0x5f, 0x67, 0x6d, 0x6d, 0x61, 0x5f, 0x73, 0x73, 0x5f, 0x77, 0x61, 0x72, 0x70
        /*0062*/ 	.byte	0x73, 0x70, 0x65, 0x63, 0x69, 0x61, 0x6c, 0x69, 0x7a, 0x65, 0x64, 0x2e, 0x68, 0x70, 0x70, 0x00
	.type		__unnamed_1,@object
	.size		__unnamed_1,(.L_0 - __unnamed_1)
__unnamed_1:
        /*0072*/ 	.byte	0x76, 0x6f, 0x69, 0x64, 0x20, 0x63, 0x75, 0x74, 0x6c, 0x61, 0x73, 0x73, 0x3a, 0x3a, 0x67, 0x65
        /* <DEDUP_REMOVED lines=172> */
        /*0b42*/ 	.byte	0x65, 0x3a, 0x3a, 0x69, 0x64, 0x65, 0x6e, 0x74, 0x69, 0x74, 0x79, 0x5d, 0x00
.L_0:


//--------------------- .nv.shared._ZN7cutlass13device_kernelINS_4gemm6kernel13GemmUniversalIN4cute5tupleIJiiiiEEENS1_10collective13CollectiveMmaINS1_34MainloopSm90TmaGmmaWarpSpecializedILi3ENS5_IJNS4_1CILi2EEENSA_ILi1EEESC_EEENS1_35KernelTmaWarpSpecializedCooperativeEEENS5_IJNSA_ILi512EEENSA_ILi64EEENSA_ILi128EEEEEEaNS5_IJlSC_lEEEaSK_NS4_8TiledMMAINS4_8MMA_AtomIJNS4_4SM904GMMA26MMA_64x64x32_S32S8S8_SS_TNEEEENS4_6LayoutISD_NS5_IJSC_NSA_ILi0EEESS_EEEEENS5_IJNS4_10UnderscoreESV_SV_EEEEENS4_13SM90_TMA_LOADENS4_14ComposedLayoutINS4_7SwizzleILi3ELi4ELi3EEENS4_18smem_ptr_flag_bitsILi8EEENSR_INS5_IJNSA_ILi8EEESI_EEENS5_IJSI_SC_EEEEEEEvNS4_8identityENS4_23SM90_TMA_LOAD_MULTICASTES18_vS19_EENS_8epilogue10collective6detail29Sm90TmaWarpSpecializedAdapterINS1D_15DefaultEpilogueIaSK_SK_NS1C_6thread17LinearCombinationIaLi1EiiLNS1H_9ScaleType4KindE0ELNS_15FloatRoundStyleE2EaEENS1_15EpilogueDefaultEEEEEvvEEEEvNT_6ParamsE --------------------------
	.section	.nv.shared._ZN7cutlass13device_kernelINS_4gemm6kernel13GemmUniversalIN4cute5tupleIJiiiiEEENS1_10collective13CollectiveMmaINS1_34MainloopSm90TmaGmmaWarpSpecializedILi3ENS5_IJNS4_1CILi2EEENSA_ILi1EEESC_EEENS1_35KernelTmaWarpSpecializedCooperativeEEENS5_IJNSA_ILi512EEENSA_ILi64EEENSA_ILi128EEEEEEaNS5_IJlSC_lEEEaSK_NS4_8TiledMMAINS4_8MMA_AtomIJNS4_4SM904GMMA26MMA_64x64x32_S32S8S8_SS_TNEEEENS4_6LayoutISD_NS5_IJSC_NSA_ILi0EEESS_EEEEENS5_IJNS4_10UnderscoreESV_SV_EEEEENS4_13SM90_TMA_LOADENS4_14ComposedLayoutINS4_7SwizzleILi3ELi4ELi3EEENS4_18smem_ptr_flag_bitsILi8EEENSR_INS5_IJNSA_ILi8EEESI_EEENS5_IJSI_SC_EEEEEEEvNS4_8identityENS4_23SM90_TMA_LOAD_MULTICASTES18_vS19_EENS_8epilogue10collective6detail29Sm90TmaWarpSpecializedAdapterINS1D_15DefaultEpilogueIaSK_SK_NS1C_6thread17LinearCombinationIaLi1EiiLNS1H_9ScaleType4KindE0ELNS_15FloatRoundStyleE2EaEENS1_15EpilogueDefaultEEEEEvvEEEEvNT_6ParamsE,"aw",@nobits
	.sectionflags	@""
	.align	16
	.zero		1024


//--------------------- .nv.shared.reserved.0     --------------------------
	.section	.nv.shared.reserved.0,"aw",@nobits
	.weak		__nv_reservedSMEM_offset_0_alias
	.size		__nv_reservedSMEM_offset_0_alias, 0, 0
	.other		__nv_reservedSMEM_offset_0_alias,@"STO_CUDA_RESERVED_SHARED STV_DEFAULT"
__nv_reservedSMEM_offset_0_alias:
	.zero		0


//--------------------- .nv.global                --------------------------
	.section	.nv.global,"aw",@nobits
.nv.global:
	.type		_ZN40_INTERNAL_9ddeb61b_4_k_cu_481557fe_179644cute1_E,@object
	.size		_ZN40_INTERNAL_9ddeb61b_4_k_cu_481557fe_179644cute1_E,(_ZN40_INTERNAL_9ddeb61b_4_k_cu_481557fe_179644cuda3std3__45__cpo6cbeginE - _ZN40_INTERNAL_9ddeb61b_4_k_cu_481557fe_179644cute1_E)
_ZN40_INTERNAL_9ddeb61b_4_k_cu_481557fe_179644cute1_E:
	.zero		1
	.type		_ZN40_INTERNAL_9ddeb61b_4_k_cu_481557fe_179644cuda3std3__45__cpo6cbeginE,@object
	.size		_ZN40_INTERNAL_9ddeb61b_4_k_cu_481557fe_179644cuda3std3__45__cpo6cbeginE,(_ZN40_INTERNAL_9ddeb61b_4_k_cu_481557fe_179644cuda3std3__48in_placeE - _ZN40_INTERNAL_9ddeb61b_4_k_cu_481557fe_179644cuda3std3__45__cpo6cbeginE)
_ZN40_INTERNAL_9ddeb61b_4_k_cu_481557fe_179644cuda3std3__45__cpo6cbeginE:
	.zero		1
	.type		_ZN40_INTERNAL_9ddeb61b_4_k_cu_481557fe_179644cuda3std3__48in_placeE,@object
	.size		_ZN40_INTERNAL_9ddeb61b_4_k_cu_481557fe_179644cuda3std3__48in_placeE,(_ZN40_INTERNAL_9ddeb61b_4_k_cu_481557fe_179644cuda3std6ranges3__45__cpo9iter_moveE - _ZN40_INTERNAL_9ddeb61b_4_k_cu_481557fe_179644cuda3std3__48in_placeE)
_ZN40_INTERNAL_9ddeb61b_4_k_cu_481557fe_179644cuda3std3__48in_placeE:
	.zero		1
	.type		_ZN40_INTERNAL_9ddeb61b_4_k_cu_481557fe_179644cuda3std6ranges3__45__cpo9iter_moveE,@object
	.size		_ZN40_INTERNAL_9ddeb61b_4_k_cu_481557fe_179644cuda3std6ranges3__45__cpo9iter_moveE,(_ZN40_INTERNAL_9ddeb61b_4_k_cu_481557fe_179644cuda3std3__45__cpo5beginE - _ZN40_INTERNAL_9ddeb61b_4_k_cu_481557fe_179644cuda3std6ranges3__45__cpo9iter_moveE)
_ZN40_INTERNAL_9ddeb61b_4_k_cu_481557fe_179644cuda3std6ranges3__45__cpo9iter_moveE:
	.zero		1
	.type		_ZN40_INTERNAL_9ddeb61b_4_k_cu_481557fe_179644cuda3std3__45__cpo5beginE,@object
	.size		_ZN40_INTERNAL_9ddeb61b_4_k_cu_481557fe_179644cuda3std3__45__cpo5beginE,(_ZN40_INTERNAL_9ddeb61b_4_k_cu_481557fe_179644cuda3std3__442_GLOBAL__N__9ddeb61b_4_k_cu_481557fe_179646ignoreE - _ZN40_INTERNAL_9ddeb61b_4_k_cu_481557fe_179644cuda3std3__45__cpo5beginE)
_ZN40_INTERNAL_9ddeb61b_4_k_cu_481557fe_179644cuda3std3__45__cpo5beginE:
	.zero		1
	.type		_ZN40_INTERNAL_9ddeb61b_4_k_cu_481557fe_179644cuda3std3__442_GLOBAL__N__9ddeb61b_4_k_cu_481557fe_179646ignoreE,@object
	.size		_ZN40_INTERNAL_9ddeb61b_4_k_cu_481557fe_179644cuda3std3__442_GLOBAL__N__9ddeb61b_4_k_cu_481557fe_179646ignoreE,(_ZN40_INTERNAL_9ddeb61b_4_k_cu_481557fe_179644cute7productE - _ZN40_INTERNAL_9ddeb61b_4_k_cu_481557fe_179644cuda3std3__442_GLOBAL__N__9ddeb61b_4_k_cu_481557fe_179646ignoreE)
_ZN40_INTERNAL_9ddeb61b_4_k_cu_481557fe_179644cuda3std3__442_GLOBAL__N__9ddeb61b_4_k_cu_481557fe_179646ignoreE:
	.zero		1
	.type		_ZN40_INTERNAL_9ddeb61b_4_k_cu_481557fe_179644cute7productE,@object
	.size		_ZN40_INTERNAL_9ddeb61b_4_k_cu_481557fe_179644cute7productE,(_ZN40_INTERNAL_9ddeb61b_4_k_cu_481557fe_179644cuda3std3__45__cpo3endE - _ZN40_INTERNAL_9ddeb61b_4_k_cu_481557fe_179644cute7productE)
_ZN40_INTERNAL_9ddeb61b_4_k_cu_481557fe_179644cute7productE:
	.zero		1
	.type		_ZN40_INTERNAL_9ddeb61b_4_k_cu_481557fe_179644cuda3std3__45__cpo3endE,@object
	.size		_ZN40_INTERNAL_9ddeb61b_4_k_cu_481557fe_179644cuda3std3__45__cpo3endE,(_ZN40_INTERNAL_9ddeb61b_4_k_cu_481557fe_179644cuda3std3__419piecewise_constructE - _ZN40_INTERNAL_9ddeb61b_4_k_cu_481557fe_179644cuda3std3__45__cpo3endE)
_ZN40_INTERNAL_9ddeb61b_4_k_cu_481557fe_179644cuda3std3__45__cpo3endE:
	.zero		1
	.type		_ZN40_INTERNAL_9ddeb61b_4_k_cu_481557fe_179644cuda3std3__419piecewise_constructE,@object
	.size		_ZN40_INTERNAL_9ddeb61b_4_k_cu_481557fe_179644cuda3std3__419piecewise_constructE,(_ZN40_INTERNAL_9ddeb61b_4_k_cu_481557fe_179644cuda3std3__45__cpo4cendE - _ZN40_INTERNAL_9ddeb61b_4_k_cu_481557fe_179644cuda3std3__419piecewise_constructE)
_ZN40_INTERNAL_9ddeb61b_4_k_cu_481557fe_179644cuda3std3__419piecewise_constructE:
	.zero		1
	.type		_ZN40_INTERNAL_9ddeb61b_4_k_cu_481557fe_179644cuda3std3__45__cpo4cendE,@object
	.size		_ZN40_INTERNAL_9ddeb61b_4_k_cu_481557fe_179644cuda3std3__45__cpo4cendE,(_ZN40_INTERNAL_9ddeb61b_4_k_cu_481557fe_179644cuda3std6ranges3__45__cpo4swapE - _ZN40_INTERNAL_9ddeb61b_4_k_cu_481557fe_179644cuda3std3__45__cpo4cendE)
_ZN40_INTERNAL_9ddeb61b_4_k_cu_481557fe_179644cuda3std3__45__cpo4cendE:
	.zero		1
	.type		_ZN40_INTERNAL_9ddeb61b_4_k_cu_481557fe_179644cuda3std6ranges3__45__cpo4swapE,@object
	.size		_ZN40_INTERNAL_9ddeb61b_4_k_cu_481557fe_179644cuda3std6ranges3__45__cpo4swapE,(.L_8 - _ZN40_INTERNAL_9ddeb61b_4_k_cu_481557fe_179644cuda3std6ranges3__45__cpo4swapE)
_ZN40_INTERNAL_9ddeb61b_4_k_cu_481557fe_179644cuda3std6ranges3__45__cpo4swapE:
	.zero		1
.L_8:


//--------------------- .nv.constant0._ZN7cutlass13device_kernelINS_4gemm6kernel13GemmUniversalIN4cute5tupleIJiiiiEEENS1_10collective13CollectiveMmaINS1_34MainloopSm90TmaGmmaWarpSpecializedILi3ENS5_IJNS4_1CILi2EEENSA_ILi1EEESC_EEENS1_35KernelTmaWarpSpecializedCooperativeEEENS5_IJNSA_ILi512EEENSA_ILi64EEENSA_ILi128EEEEEEaNS5_IJlSC_lEEEaSK_NS4_8TiledMMAINS4_8MMA_AtomIJNS4_4SM904GMMA26MMA_64x64x32_S32S8S8_SS_TNEEEENS4_6LayoutISD_NS5_IJSC_NSA_ILi0EEESS_EEEEENS5_IJNS4_10UnderscoreESV_SV_EEEEENS4_13SM90_TMA_LOADENS4_14ComposedLayoutINS4_7SwizzleILi3ELi4ELi3EEENS4_18smem_ptr_flag_bitsILi8EEENSR_INS5_IJNSA_ILi8EEESI_EEENS5_IJSI_SC_EEEEEEEvNS4_8identityENS4_23SM90_TMA_LOAD_MULTICASTES18_vS19_EENS_8epilogue10collective6detail29Sm90TmaWarpSpecializedAdapterINS1D_15DefaultEpilogueIaSK_SK_NS1C_6thread17LinearCombinationIaLi1EiiLNS1H_9ScaleType4KindE0ELNS_15FloatRoundStyleE2EaEENS1_15EpilogueDefaultEEEEEvvEEEEvNT_6ParamsE --------------------------
	.section	.nv.constant0._ZN7cutlass13device_kernelINS_4gemm6kernel13GemmUniversalIN4cute5tupleIJiiiiEEENS1_10collective13CollectiveMmaINS1_34MainloopSm90TmaGmmaWarpSpecializedILi3ENS5_IJNS4_1CILi2EEENSA_ILi1EEESC_EEENS1_35KernelTmaWarpSpecializedCooperativeEEENS5_IJNSA_ILi512EEENSA_ILi64EEENSA_ILi128EEEEEEaNS5_IJlSC_lEEEaSK_NS4_8TiledMMAINS4_8MMA_AtomIJNS4_4SM904GMMA26MMA_64x64x32_S32S8S8_SS_TNEEEENS4_6LayoutISD_NS5_IJSC_NSA_ILi0EEESS_EEEEENS5_IJNS4_10UnderscoreESV_SV_EEEEENS4_13SM90_TMA_LOADENS4_14ComposedLayoutINS4_7SwizzleILi3ELi4ELi3EEENS4_18smem_ptr_flag_bitsILi8EEENSR_INS5_IJNSA_ILi8EEESI_EEENS5_IJSI_SC_EEEEEEEvNS4_8identityENS4_23SM90_TMA_LOAD_MULTICASTES18_vS19_EENS_8epilogue10collective6detail29Sm90TmaWarpSpecializedAdapterINS1D_15DefaultEpilogueIaSK_SK_NS1C_6thread17LinearCombinationIaLi1EiiLNS1H_9ScaleType4KindE0ELNS_15FloatRoundStyleE2EaEENS1_15EpilogueDefaultEEEEEvvEEEEvNT_6ParamsE,"a",@progbits
	.sectionflags	@""
	.align	4
.nv.constant0._ZN7cutlass13device_kernelINS_4gemm6kernel13GemmUniversalIN4cute5tupleIJiiiiEEENS1_10collective13CollectiveMmaINS1_34MainloopSm90TmaGmmaWarpSpecializedILi3ENS5_IJNS4_1CILi2EEENSA_ILi1EEESC_EEENS1_35KernelTmaWarpSpecializedCooperativeEEENS5_IJNSA_ILi512EEENSA_ILi64EEENSA_ILi128EEEEEEaNS5_IJlSC_lEEEaSK_NS4_8TiledMMAINS4_8MMA_AtomIJNS4_4SM904GMMA26MMA_64x64x32_S32S8S8_SS_TNEEEENS4_6LayoutISD_NS5_IJSC_NSA_ILi0EEESS_EEEEENS5_IJNS4_10UnderscoreESV_SV_EEEEENS4_13SM90_TMA_LOADENS4_14ComposedLayoutINS4_7SwizzleILi3ELi4ELi3EEENS4_18smem_ptr_flag_bitsILi8EEENSR_INS5_IJNSA_ILi8EEESI_EEENS5_IJSI_SC_EEEEEEEvNS4_8identityENS4_23SM90_TMA_LOAD_MULTICASTES18_vS19_EENS_8epilogue10collective6detail29Sm90TmaWarpSpecializedAdapterINS1D_15DefaultEpilogueIaSK_SK_NS1C_6thread17LinearCombinationIaLi1EiiLNS1H_9ScaleType4KindE0ELNS_15FloatRoundStyleE2EaEENS1_15EpilogueDefaultEEEEEvvEEEEvNT_6ParamsE:
	.zero		1664


//--------------------- SYMBOLS --------------------------

	.type		.nv.reservedSmem.offset0,@object
	.size		.nv.reservedSmem.offset0,0x4
	.type		__assertfail,@function
